def attn_fwd(
    Q,
    K,
    V,
    Out,
    Lse,
    sm_scale,
    stride_qz,
    stride_qh,
    stride_qm,
    stride_qk,
    stride_kz,
    stride_kh,
    stride_kn,
    stride_kk,
    stride_vz,
    stride_vh,
    stride_vn,
    stride_vk,
    stride_oz,
    stride_oh,
    stride_om,
    stride_ok,
    seqlen_q,
    seqlen_k,
    BLOCK_M: tl.constexpr,
    BLOCK_N: tl.constexpr,
    HEAD_DIM: tl.constexpr,
    CAUSAL: tl.constexpr,
):
    start_m = tl.program_id(0)
    off_hz = tl.program_id(1)
    q_off = off_hz * stride_qh
    k_off = off_hz * stride_kh
    v_off = off_hz * stride_vh
    offs_m = start_m * BLOCK_M + tl.arange(0, BLOCK_M)
    offs_d = tl.arange(0, HEAD_DIM)
    offs_n = tl.arange(0, BLOCK_N)
    q_ptrs = Q + q_off + offs_m[:, None] * stride_qm + offs_d[None, :] * stride_qk
    k_ptrs = K + k_off + offs_d[:, None] * stride_kk + offs_n[None, :] * stride_kn
    v_ptrs = V + v_off + offs_n[:, None] * stride_vn + offs_d[None, :] * stride_vk
    m_i = tl.full([BLOCK_M], float("-inf"), dtype=tl.float32)
    l_i = tl.zeros([BLOCK_M], dtype=tl.float32) + 1.0
    acc = tl.zeros([BLOCK_M, HEAD_DIM], dtype=tl.float32)
    q = tl.load(q_ptrs)
    acc, l_i, m_i = _attn_fwd_inner(
        acc,
        l_i,
        m_i,
        q,
        k_ptrs,
        v_ptrs,
        sm_scale,
        stride_kn,
        stride_vn,
        start_m,
        seqlen_k,
        BLOCK_M,
        BLOCK_N,
        HEAD_DIM,
        CAUSAL,
    )
    acc = acc / l_i[:, None]
    lse = m_i + tl.math.log2(l_i) / 1.4426950408889634
    o_ptrs = (
        Out
        + off_hz * stride_oh
        + offs_m[:, None] * stride_om
        + offs_d[None, :] * stride_ok
    )
    tl.store(o_ptrs, acc.to(Out.dtype.element_ty))
    tl.store(Lse + off_hz * seqlen_q + offs_m, lse)

# config = {"BLOCK_M": 128, "BLOCK_N": 32, "HEAD_DIM": 64, "arch": "sm_80", "causal": true, "dtype": "fp16", "num_stages": 2, "num_warps": 4}
# arch = sm_80


// ===== COMPILED SASS (sm_80) =====

	.target	sm_80

	.elftype	@"ET_EXEC"


//--------------------- .note.nv.tkinfo           --------------------------
	.section	.note.nv.tkinfo,"",@"SHT_NOTE"
	.sectionflags	@"SHF_NOTE_NV_TKINFO"
	.tkinfo
        /*0018*/ 	.word	0x00000002
        /*0030*/ 	.string	""
        /*0030*/ 	.string	"ptxas"
        /*0030*/ 	.string	"Cuda compilation tools, release 13.0, V13.0.88"
        /*0030*/ 	.string	"Build cuda_13.0.r13.0/compiler.36424714_0"
        /*0030*/ 	.string	"-v  -suppress-debug-info  -lineinfo  -arch sm_80 "



//--------------------- .note.nv.cuinfo           --------------------------
	.section	.note.nv.cuinfo,"",@"SHT_NOTE"
	.sectionflags	@"SHF_NOTE_NV_CUINFO"
        /*0018*/ 	.short	0x0002
        /*001a*/ 	.short	0x0050
        /*001c*/ 	.short	0x0082
	.zero		2


//--------------------- .nv.info                  --------------------------
	.section	.nv.info,"",@"SHT_CUDA_INFO"
	.align	4


	//----- nvinfo : EIATTR_REGCOUNT
	.align		4
        /*0000*/ 	.byte	0x04, 0x2f
        /*0002*/ 	.short	(.L_2 - .L_1)
	.align		4
.L_1:
        /*0004*/ 	.word	index@(attn_fwd)
        /*0008*/ 	.word	0x000000fe


	//----- nvinfo : EIATTR_FRAME_SIZE
	.align		4
.L_2:
        /*000c*/ 	.byte	0x04, 0x11
        /*000e*/ 	.short	(.L_4 - .L_3)
	.align		4
.L_3:
        /*0010*/ 	.word	index@(attn_fwd)
        /*0014*/ 	.word	0x00000000


	//----- nvinfo : EIATTR_MIN_STACK_SIZE
	.align		4
.L_4:
        /*0018*/ 	.byte	0x04, 0x12
        /*001a*/ 	.short	(.L_6 - .L_5)
	.align		4
.L_5:
        /*001c*/ 	.word	index@(attn_fwd)
        /*0020*/ 	.word	0x00000000
.L_6:


//--------------------- .nv.info.attn_fwd         --------------------------
	.section	.nv.info.attn_fwd,"",@"SHT_CUDA_INFO"
	.sectionflags	@""
	.align	4


	//----- nvinfo : EIATTR_CUDA_API_VERSION
	.align		4
        /*0000*/ 	.byte	0x04, 0x37
        /*0002*/ 	.short	(.L_8 - .L_7)
.L_7:
        /*0004*/ 	.word	0x00000082


	//----- nvinfo : EIATTR_SW2861232_WAR
	.align		4
.L_8:
        /*0008*/ 	.byte	0x01, 0x35
	.zero		2


	//----- nvinfo : EIATTR_PARAM_CBANK
	.align		4
        /*000c*/ 	.byte	0x04, 0x0a
        /*000e*/ 	.short	(.L_10 - .L_9)
	.align		4
.L_9:
        /*0010*/ 	.word	index@(.nv.constant0.attn_fwd)
        /*0014*/ 	.short	0x0160
        /*0016*/ 	.short	0x0088


	//----- nvinfo : EIATTR_CBANK_PARAM_SIZE
	.align		4
.L_10:
        /*0018*/ 	.byte	0x03, 0x19
        /*001a*/ 	.short	0x0088


	//----- nvinfo : EIATTR_KPARAM_INFO
	.align		4
        /*001c*/ 	.byte	0x04, 0x17
        /*001e*/ 	.short	(.L_12 - .L_11)
.L_11:
        /*0020*/ 	.word	0x00000000
        /*0024*/ 	.short	0x0019
        /*0026*/ 	.short	0x0080
        /*0028*/ 	.byte	0x00, 0xf4, 0x21, 0x00


	//----- nvinfo : EIATTR_KPARAM_INFO
	.align		4
.L_12:
        /*002c*/ 	.byte	0x04, 0x17
        /*002e*/ 	.short	(.L_14 - .L_13)
.L_13:
        /*0030*/ 	.word	0x00000000
        /*0034*/ 	.short	0x0018
        /*0036*/ 	.short	0x0078
        /*0038*/ 	.byte	0x00, 0xf4, 0x21, 0x00


	//----- nvinfo : EIATTR_KPARAM_INFO
	.align		4
.L_14:
        /*003c*/ 	.byte	0x04, 0x17
        /*003e*/ 	.short	(.L_16 - .L_15)
.L_15:
        /*0040*/ 	.word	0x00000000
        /*0044*/ 	.short	0x0017
        /*0046*/ 	.short	0x0070
        /*0048*/ 	.byte	0x00, 0xf0, 0x11, 0x00


	//----- nvinfo : EIATTR_KPARAM_INFO
	.align		4
.L_16:
        /*004c*/ 	.byte	0x04, 0x17
        /*004e*/ 	.short	(.L_18 - .L_17)
.L_17:
        /*0050*/ 	.word	0x00000000
        /*0054*/ 	.short	0x0016
        /*0056*/ 	.short	0x006c
        /*0058*/ 	.byte	0x00, 0xf0, 0x11, 0x00


	//----- nvinfo : EIATTR_KPARAM_INFO
	.align		4
.L_18:
        /*005c*/ 	.byte	0x04, 0x17
        /*005e*/ 	.short	(.L_20 - .L_19)
.L_19:
        /*0060*/ 	.word	0x00000000
        /*0064*/ 	.short	0x0015
        /*0066*/ 	.short	0x0068
        /*0068*/ 	.byte	0x00, 0xf0, 0x11, 0x00


	//----- nvinfo : EIATTR_KPARAM_INFO
	.align		4
.L_20:
        /*006c*/ 	.byte	0x04, 0x17
        /*006e*/ 	.short	(.L_22 - .L_21)
.L_21:
        /*0070*/ 	.word	0x00000000
        /*0074*/ 	.short	0x0014
        /*0076*/ 	.short	0x0064
        /*0078*/ 	.byte	0x00, 0xf0, 0x11, 0x00


	//----- nvinfo : EIATTR_KPARAM_INFO
	.align		4
.L_22:
        /*007c*/ 	.byte	0x04, 0x17
        /*007e*/ 	.short	(.L_24 - .L_23)
.L_23:
        /*0080*/ 	.word	0x00000000
        /*0084*/ 	.short	0x0013
        /*0086*/ 	.short	0x0060
        /*0088*/ 	.byte	0x00, 0xf0, 0x11, 0x00


	//----- nvinfo : EIATTR_KPARAM_INFO
	.align		4
.L_24:
        /*008c*/ 	.byte	0x04, 0x17
        /*008e*/ 	.short	(.L_26 - .L_25)
.L_25:
        /*0090*/ 	.word	0x00000000
        /*0094*/ 	.short	0x0012
        /*0096*/ 	.short	0x005c
        /*0098*/ 	.byte	0x00, 0xf0, 0x11, 0x00


	//----- nvinfo : EIATTR_KPARAM_INFO
	.align		4
.L_26:
        /*009c*/ 	.byte	0x04, 0x17
        /*009e*/ 	.short	(.L_28 - .L_27)
.L_27:
        /*00a0*/ 	.word	0x00000000
        /*00a4*/ 	.short	0x0011
        /*00a6*/ 	.short	0x0058
        /*00a8*/ 	.byte	0x00, 0xf0, 0x11, 0x00


	//----- nvinfo : EIATTR_KPARAM_INFO
	.align		4
.L_28:
        /*00ac*/ 	.byte	0x04, 0x17
        /*00ae*/ 	.short	(.L_30 - .L_29)
.L_29:
        /*00b0*/ 	.word	0x00000000
        /*00b4*/ 	.short	0x0010
        /*00b6*/ 	.short	0x0054
        /*00b8*/ 	.byte	0x00, 0xf0, 0x11, 0x00


	//----- nvinfo : EIATTR_KPARAM_INFO
	.align		4
.L_30:
        /*00bc*/ 	.byte	0x04, 0x17
        /*00be*/ 	.short	(.L_32 - .L_31)
.L_31:
        /*00c0*/ 	.word	0x00000000
        /*00c4*/ 	.short	0x000f
        /*00c6*/ 	.short	0x0050
        /*00c8*/ 	.byte	0x00, 0xf0, 0x11, 0x00


	//----- nvinfo : EIATTR_KPARAM_INFO
	.align		4
.L_32:
        /*00cc*/ 	.byte	0x04, 0x17
        /*00ce*/ 	.short	(.L_34 - .L_33)
.L_33:
        /*00d0*/ 	.word	0x00000000
        /*00d4*/ 	.short	0x000e
        /*00d6*/ 	.short	0x004c
        /*00d8*/ 	.byte	0x00, 0xf0, 0x11, 0x00


	//----- nvinfo : EIATTR_KPARAM_INFO
	.align		4
.L_34:
        /*00dc*/ 	.byte	0x04, 0x17
        /*00de*/ 	.short	(.L_36 - .L_35)
.L_35:
        /*00e0*/ 	.word	0x00000000
        /*00e4*/ 	.short	0x000d
        /*00e6*/ 	.short	0x0048
        /*00e8*/ 	.byte	0x00, 0xf0, 0x11, 0x00


	//----- nvinfo : EIATTR_KPARAM_INFO
	.align		4
.L_36:
        /*00ec*/ 	.byte	0x04, 0x17
        /*00ee*/ 	.short	(.L_38 - .L_37)
.L_37:
        /*00f0*/ 	.word	0x00000000
        /*00f4*/ 	.short	0x000c
        /*00f6*/ 	.short	0x0044
        /*00f8*/ 	.byte	0x00, 0xf0, 0x11, 0x00


	//----- nvinfo : EIATTR_KPARAM_INFO
	.align		4
.L_38:
        /*00fc*/ 	.byte	0x04, 0x17
        /*00fe*/ 	.short	(.L_40 - .L_39)
.L_39:
        /*0100*/ 	.word	0x00000000
        /*0104*/ 	.short	0x000b
        /*0106*/ 	.short	0x0040
        /*0108*/ 	.byte	0x00, 0xf0, 0x11, 0x00


	//----- nvinfo : EIATTR_KPARAM_INFO
	.align		4
.L_40:
        /*010c*/ 	.byte	0x04, 0x17
        /*010e*/ 	.short	(.L_42 - .L_41)
.L_41:
        /*0110*/ 	.word	0x00000000
        /*0114*/ 	.short	0x000a
        /*0116*/ 	.short	0x003c
        /*0118*/ 	.byte	0x00, 0xf0, 0x11, 0x00


	//----- nvinfo : EIATTR_KPARAM_INFO
	.align		4
.L_42:
        /*011c*/ 	.byte	0x04, 0x17
        /*011e*/ 	.short	(.L_44 - .L_43)
.L_43:
        /*0120*/ 	.word	0x00000000
        /*0124*/ 	.short	0x0009
        /*0126*/ 	.short	0x0038
        /*0128*/ 	.byte	0x00, 0xf0, 0x11, 0x00


	//----- nvinfo : EIATTR_KPARAM_INFO
	.align		4
.L_44:
        /*012c*/ 	.byte	0x04, 0x17
        /*012e*/ 	.short	(.L_46 - .L_45)
.L_45:
        /*0130*/ 	.word	0x00000000
        /*0134*/ 	.short	0x0008
        /*0136*/ 	.short	0x0034
        /*0138*/ 	.byte	0x00, 0xf0, 0x11, 0x00


	//----- nvinfo : EIATTR_KPARAM_INFO
	.align		4
.L_46:
        /*013c*/ 	.byte	0x04, 0x17
        /*013e*/ 	.short	(.L_48 - .L_47)
.L_47:
        /*0140*/ 	.word	0x00000000
        /*0144*/ 	.short	0x0007
        /*0146*/ 	.short	0x0030
        /*0148*/ 	.byte	0x00, 0xf0, 0x11, 0x00


	//----- nvinfo : EIATTR_KPARAM_INFO
	.align		4
.L_48:
        /*014c*/ 	.byte	0x04, 0x17
        /*014e*/ 	.short	(.L_50 - .L_49)
.L_49:
        /*0150*/ 	.word	0x00000000
        /*0154*/ 	.short	0x0006
        /*0156*/ 	.short	0x002c
        /*0158*/ 	.byte	0x00, 0xf0, 0x11, 0x00


	//----- nvinfo : EIATTR_KPARAM_INFO
	.align		4
.L_50:
        /*015c*/ 	.byte	0x04, 0x17
        /*015e*/ 	.short	(.L_52 - .L_51)
.L_51:
        /*0160*/ 	.word	0x00000000
        /*0164*/ 	.short	0x0005
        /*0166*/ 	.short	0x0028
        /*0168*/ 	.byte	0x00, 0xf0, 0x11, 0x00


	//----- nvinfo : EIATTR_KPARAM_INFO
	.align		4
.L_52:
        /*016c*/ 	.byte	0x04, 0x17
        /*016e*/ 	.short	(.L_54 - .L_53)
.L_53:
        /*0170*/ 	.word	0x00000000
        /*0174*/ 	.short	0x0004
        /*0176*/ 	.short	0x0020
        /*0178*/ 	.byte	0x00, 0xf4, 0x21, 0x00


	//----- nvinfo : EIATTR_KPARAM_INFO
	.align		4
.L_54:
        /*017c*/ 	.byte	0x04, 0x17
        /*017e*/ 	.short	(.L_56 - .L_55)
.L_55:
        /*0180*/ 	.word	0x00000000
        /*0184*/ 	.short	0x0003
        /*0186*/ 	.short	0x0018
        /*0188*/ 	.byte	0x00, 0xf4, 0x21, 0x00


	//----- nvinfo : EIATTR_KPARAM_INFO
	.align		4
.L_56:
        /*018c*/ 	.byte	0x04, 0x17
        /*018e*/ 	.short	(.L_58 - .L_57)
.L_57:
        /*0190*/ 	.word	0x00000000
        /*0194*/ 	.short	0x0002
        /*0196*/ 	.short	0x0010
        /*0198*/ 	.byte	0x00, 0xf4, 0x21, 0x00


	//----- nvinfo : EIATTR_KPARAM_INFO
	.align		4
.L_58:
        /*019c*/ 	.byte	0x04, 0x17
        /*019e*/ 	.short	(.L_60 - .L_59)
.L_59:
        /*01a0*/ 	.word	0x00000000
        /*01a4*/ 	.short	0x0001
        /*01a6*/ 	.short	0x0008
        /*01a8*/ 	.byte	0x00, 0xf4, 0x21, 0x00


	//----- nvinfo : EIATTR_KPARAM_INFO
	.align		4
.L_60:
        /*01ac*/ 	.byte	0x04, 0x17
        /*01ae*/ 	.short	(.L_62 - .L_61)
.L_61:
        /*01b0*/ 	.word	0x00000000
        /*01b4*/ 	.short	0x0000
        /*01b6*/ 	.short	0x0000
        /*01b8*/ 	.byte	0x00, 0xf4, 0x21, 0x00


	//----- nvinfo : EIATTR_MAXREG_COUNT
	.align		4
.L_62:
        /*01bc*/ 	.byte	0x03, 0x1b
        /*01be*/ 	.short	0x00ff


	//----- nvinfo : EIATTR_NUM_BARRIERS
	.align		4
        /*01c0*/ 	.byte	0x02, 0x4c
        /*01c2*/ 	.byte	0x01
	.zero		1


	//----- nvinfo : EIATTR_MERCURY_ISA_VERSION
	.align		4
        /*01c4*/ 	.byte	0x03, 0x5f
        /*01c6*/ 	.short	0x0000


	//----- nvinfo : EIATTR_COOP_GROUP_MASK_REGIDS
	.align		4
        /*01c8*/ 	.byte	0x04, 0x29
        /*01ca*/ 	.short	(.L_64 - .L_63)


	//   ....[0]....
.L_63:
        /*01cc*/ 	.word	0xffffffff


	//   ....[1]....
        /*01d0*/ 	.word	0xffffffff


	//   ....[2]....
        /*01d4*/ 	.word	0xffffffff


	//   ....[3]....
        /*01d8*/ 	.word	0xffffffff


	//   ....[4]....
        /*01dc*/ 	.word	0xffffffff


	//   ....[5]....
        /*01e0*/ 	.word	0xffffffff


	//   ....[6]....
        /*01e4*/ 	.word	0xffffffff


	//   ....[7]....
        /*01e8*/ 	.word	0xffffffff


	//   ....[8]....
        /*01ec*/ 	.word	0xffffffff


	//   ....[9]....
        /*01f0*/ 	.word	0xffffffff


	//   ....[10]....
        /*01f4*/ 	.word	0xffffffff


	//   ....[11]....
        /*01f8*/ 	.word	0xffffffff


	//   ....[12]....
        /*01fc*/ 	.word	0xffffffff


	//   ....[13]....
        /*0200*/ 	.word	0xffffffff


	//   ....[14]....
        /*0204*/ 	.word	0xffffffff


	//   ....[15]....
        /*0208*/ 	.word	0xffffffff


	//----- nvinfo : EIATTR_COOP_GROUP_INSTR_OFFSETS
	.align		4
.L_64:
        /*020c*/ 	.byte	0x04, 0x28
        /*020e*/ 	.short	(.L_66 - .L_65)


	//   ....[0]....
.L_65:
        /*0210*/ 	.word	0x00003640


	//   ....[1]....
        /*0214*/ 	.word	0x00003810


	//   ....[2]....
        /*0218*/ 	.word	0x00003880


	//   ....[3]....
        /*021c*/ 	.word	0x00003900


	//   ....[4]....
        /*0220*/ 	.word	0x00003920


	//   ....[5]....
        /*0224*/ 	.word	0x00003950


	//   ....[6]....
        /*0228*/ 	.word	0x00003960


	//   ....[7]....
        /*022c*/ 	.word	0x00003a60


	//   ....[8]....
        /*0230*/ 	.word	0x000049e0


	//   ....[9]....
        /*0234*/ 	.word	0x000049f0


	//   ....[10]....
        /*0238*/ 	.word	0x00004a00


	//   ....[11]....
        /*023c*/ 	.word	0x00004a10


	//   ....[12]....
        /*0240*/ 	.word	0x00004aa0


	//   ....[13]....
        /*0244*/ 	.word	0x00004ac0


	//   ....[14]....
        /*0248*/ 	.word	0x00004ae0


	//   ....[15]....
        /*024c*/ 	.word	0x00004af0


	//----- nvinfo : EIATTR_EXIT_INSTR_OFFSETS
	.align		4
.L_66:
        /*0250*/ 	.byte	0x04, 0x1c
        /*0252*/ 	.short	(.L_68 - .L_67)


	//   ....[0]....
.L_67:
        /*0254*/ 	.word	0x00007bc0


	//----- nvinfo : EIATTR_REQNTID
	.align		4
.L_68:
        /*0258*/ 	.byte	0x04, 0x10
        /*025a*/ 	.short	(.L_70 - .L_69)
.L_69:
        /*025c*/ 	.word	0x00000080
        /*0260*/ 	.word	0x00000001
        /*0264*/ 	.word	0x00000001
.L_70:


//--------------------- .nv.callgraph             --------------------------
	.section	.nv.callgraph,"",@"SHT_CUDA_CALLGRAPH"
	.align	4
	.sectionentsize	8
	.align		4
        /*0000*/ 	.word	0x00000000
	.align		4
        /*0004*/ 	.word	0xffffffff
	.align		4
        /*0008*/ 	.word	0x00000000
	.align		4
        /*000c*/ 	.word	0xfffffffe
	.align		4
        /*0010*/ 	.word	0x00000000
	.align		4
        /*0014*/ 	.word	0xfffffffd
	.align		4
        /*0018*/ 	.word	0x00000000
	.align		4
        /*001c*/ 	.word	0xfffffffc


//--------------------- .nv.rel.action            --------------------------
	.section	.nv.rel.action,"",@"SHT_CUDA_RELOCINFO"
	.align	8
	.sectionentsize	8
        /*0000*/ 	.byte	0x73, 0x00, 0x00, 0x00, 0x00, 0x00, 0x00, 0x00, 0x00, 0x00, 0x00, 0x11, 0x25, 0x00, 0x05, 0x36


//--------------------- .nv.constant4             --------------------------
	.section	.nv.constant4,"a",@progbits
	.align	8
	.align		8
.nv.constant4:
        /*0000*/ 	.dword	_$_str


//--------------------- .nv.constant0.attn_fwd    --------------------------
	.section	.nv.constant0.attn_fwd,"a",@progbits
	.sectionflags	@""
	.align	4
.nv.constant0.attn_fwd:
	.zero		488


//--------------------- .text.attn_fwd            --------------------------
	.section	.text.attn_fwd,"ax",@progbits
	.sectioninfo	@"SHI_REGISTERS=254"
	.align	128
        .global         attn_fwd
        .type           attn_fwd,@function
        .size           attn_fwd,(.L_x_4 - attn_fwd)
        .other          attn_fwd,@"STO_CUDA_ENTRY STV_DEFAULT"
attn_fwd:
.text.attn_fwd:
[----:B------:R-:W-:Y:S02]  /*0000*/  MOV R1, c[0x0][0x28] ;  /* 0x00000a0000017a02 */ /* 0x000fe40000000f00 */
[----:B------:R-:W0:Y:S01]  /*0010*/  S2R R5, SR_CTAID.X ;  /* 0x0000000000057919 */ /* 0x000e220000002500 */
[----:B------:R-:W-:Y:S01]  /*0020*/  IMAD.MOV.U32 R59, RZ, RZ, c[0x0][0x198] ;  /* 0x00006600ff3b7624 */ /* 0x000fe200078e00ff */
[----:B------:R-:W-:Y:S02]  /*0030*/  ULDC.64 UR6, c[0x0][0x118] ;  /* 0x0000460000067ab9 */ /* 0x000fe40000000a00 */
[----:B------:R-:W1:Y:S01]  /*0040*/  S2R R0, SR_TID.X ;  /* 0x0000000000007919 */ /* 0x000e620000002100 */
[C---:B------:R-:W-:Y:S01]  /*0050*/  IMAD R27, R59.reuse, 0x14, RZ ;  /* 0x000000143b1b7824 */ /* 0x040fe200078e02ff */
[C---:B------:R-:W-:Y:S01]  /*0060*/  SHF.L.U32 R19, R59.reuse, 0x4, RZ ;  /* 0x000000043b137819 */ /* 0x040fe200000006ff */
[C---:B------:R-:W-:Y:S01]  /*0070*/  IMAD R25, R59.reuse, 0xa, RZ ;  /* 0x0000000a3b197824 */ /* 0x040fe200078e02ff */
[----:B------:R-:W2:Y:S01]  /*0080*/  S2R R2, SR_CTAID.Y ;  /* 0x0000000000027919 */ /* 0x000ea20000002600 */
[C---:B------:R-:W-:Y:S01]  /*0090*/  SHF.L.U32 R15, R59.reuse, 0x3, RZ ;  /* 0x000000033b0f7819 */ /* 0x040fe200000006ff */
[C---:B------:R-:W-:Y:S01]  /*00a0*/  IMAD R23, R59.reuse, 0x50, RZ ;  /* 0x000000503b177824 */ /* 0x040fe200078e02ff */
[C---:B------:R-:W-:Y:S01]  /*00b0*/  SHF.L.U32 R21, R59.reuse, 0x5, RZ ;  /* 0x000000053b157819 */ /* 0x040fe200000006ff */
[C---:B------:R-:W-:Y:S01]  /*00c0*/  IMAD R13, R59.reuse, 0x6, RZ ;  /* 0x000000063b0d7824 */ /* 0x040fe200078e02ff */
[C---:B------:R-:W-:Y:S01]  /*00d0*/  SHF.L.U32 R29, R59.reuse, 0x1, RZ ;  /* 0x000000013b1d7819 */ /* 0x040fe200000006ff */
[----:B------:R-:W-:-:S02]  /*00e0*/  IMAD R31, R59, 0x28, RZ ;  /* 0x000000283b1f7824 */ /* 0x000fc400078e02ff */
[C---:B------:R-:W-:Y:S02]  /*00f0*/  IMAD R165, R59.reuse, 0x60, RZ ;  /* 0x000000603ba57824 */ /* 0x040fe400078e02ff */
[C---:B------:R-:W-:Y:S02]  /*0100*/  IMAD R39, R59.reuse, 0x18, RZ ;  /* 0x000000183b277824 */ /* 0x040fe400078e02ff */
[C---:B------:R-:W-:Y:S02]  /*0110*/  IMAD R11, R59.reuse, 0x3, RZ ;  /* 0x000000033b0b7824 */ /* 0x040fe400078e02ff */
[----:B------:R-:W-:Y:S01]  /*0120*/  IMAD R47, R59, 0x30, RZ ;  /* 0x000000303b2f7824 */ /* 0x000fe200078e02ff */
[----:B0-----:R-:W-:Y:S01]  /*0130*/  SHF.L.U32 R5, R5, 0x7, RZ ;  /* 0x0000000705057819 */ /* 0x001fe200000006ff */
[C---:B------:R-:W-:Y:S02]  /*0140*/  IMAD R37, R59.reuse, 0xc, RZ ;  /* 0x0000000c3b257824 */ /* 0x040fe400078e02ff */
[----:B------:R-:W-:Y:S01]  /*0150*/  IMAD R55, R59, 0x38, RZ ;  /* 0x000000383b377824 */ /* 0x000fe200078e02ff */
[----:B-1----:R-:W-:Y:S01]  /*0160*/  LOP3.LUT R3, R5, 0x7f, R0, 0xf8, !PT ;  /* 0x0000007f05037812 */ /* 0x002fe200078ef800 */
[----:B------:R-:W-:-:S02]  /*0170*/  IMAD R45, R59, 0xe, RZ ;  /* 0x0000000e3b2d7824 */ /* 0x000fc400078e02ff */
[----:B------:R-:W-:Y:S02]  /*0180*/  IMAD R181, R59, 0x70, RZ ;  /* 0x000000703bb57824 */ /* 0x000fe400078e02ff */
[----:B--2---:R-:W-:Y:S02]  /*0190*/  IMAD R4, R2, c[0x0][0x190], RZ ;  /* 0x0000640002047a24 */ /* 0x004fe400078e02ff */
[----:B------:R-:W-:Y:S02]  /*01a0*/  IMAD R7, R3, c[0x0][0x194], RZ ;  /* 0x0000650003077a24 */ /* 0x000fe400078e02ff */
[----:B------:R-:W-:Y:S01]  /*01b0*/  IMAD R195, R59, 0x7e, RZ ;  /* 0x0000007e3bc37824 */ /* 0x000fe200078e02ff */
[C---:B------:R-:W-:Y:S01]  /*01c0*/  SHF.L.U32 R6, R4.reuse, 0x1, RZ ;  /* 0x0000000104067819 */ /* 0x040fe200000006ff */
[----:B------:R-:W-:Y:S01]  /*01d0*/  IMAD.HI R4, R4, 0x2, RZ ;  /* 0x0000000204047827 */ /* 0x000fe200078e02ff */
[----:B------:R-:W-:-:S03]  /*01e0*/  SHF.L.U32 R9, R7, 0x1, RZ ;  /* 0x0000000107097819 */ /* 0x000fc600000006ff */
[----:B------:R-:W-:Y:S01]  /*01f0*/  IMAD.HI R7, R7, 0x2, RZ ;  /* 0x0000000207077827 */ /* 0x000fe200078e02ff */
[----:B------:R-:W-:-:S03]  /*0200*/  IADD3 R6, P0, P1, R9, c[0x0][0x160], R6 ;  /* 0x0000580009067a10 */ /* 0x000fc6000791e006 */
[----:B------:R-:W-:Y:S01]  /*0210*/  IMAD R9, R59, 0x5, RZ ;  /* 0x000000053b097824 */ /* 0x000fe200078e02ff */
[----:B------:R-:W-:Y:S01]  /*0220*/  IADD3.X R7, R7, c[0x0][0x164], R4, P0, P1 ;  /* 0x0000590007077a10 */ /* 0x000fe200007e2404 */
[C---:B------:R-:W-:Y:S01]  /*0230*/  IMAD R49, R59.reuse, 0x1c, RZ ;  /* 0x0000001c3b317824 */ /* 0x040fe200078e02ff */
[CC--:B------:R-:W-:Y:S01]  /*0240*/  LEA R18, P3, R59.reuse, R6.reuse, 0x5 ;  /* 0x000000063b127211 */ /* 0x0c0fe200078628ff */
[C---:B------:R-:W-:Y:S01]  /*0250*/  IMAD R33, R59.reuse, 0x42, RZ ;  /* 0x000000423b217824 */ /* 0x040fe200078e02ff */
[CC--:B------:R-:W-:Y:S01]  /*0260*/  LEA R14, P2, R59.reuse, R6.reuse, 0x4 ;  /* 0x000000063b0e7211 */ /* 0x0c0fe200078420ff */
[----:B------:R-:W-:Y:S01]  /*0270*/  IMAD R17, R59, 0x7, RZ ;  /* 0x000000073b117824 */ /* 0x000fe200078e02ff */
[-C--:B------:R-:W-:Y:S01]  /*0280*/  LEA.HI.X.SX32 R19, R19, R7.reuse, 0x1, P3 ;  /* 0x0000000713137211 */ /* 0x080fe200018f0eff */
[----:B------:R-:W-:Y:S01]  /*0290*/  IMAD R57, R59, 0x3f, RZ ;  /* 0x0000003f3b397824 */ /* 0x000fe200078e02ff */
[-C--:B------:R-:W-:Y:S01]  /*02a0*/  IADD3 R24, P3, R27, R6.reuse, RZ ;  /* 0x000000061b187210 */ /* 0x080fe20007f7e0ff */
[C---:B------:R-:W-:Y:S01]  /*02b0*/  IMAD R73, R59.reuse, 0x48, RZ ;  /* 0x000000483b497824 */ /* 0x040fe200078e02ff */
[CC--:B------:R-:W-:Y:S01]  /*02c0*/  LEA R20, P1, R59.reuse, R6.reuse, 0x6 ;  /* 0x000000063b147211 */ /* 0x0c0fe200078230ff */
[----:B------:R-:W-:Y:S01]  /*02d0*/  IMAD R71, R59, 0x46, RZ ;  /* 0x000000463b477824 */ /* 0x000fe200078e02ff */
[-C--:B------:R-:W-:Y:S01]  /*02e0*/  LEA.HI.X.SX32 R15, R15, R7.reuse, 0x1, P2 ;  /* 0x000000070f0f7211 */ /* 0x080fe200010f0eff */
[----:B------:R-:W-:Y:S01]  /*02f0*/  IMAD R63, R59, 0x12, RZ ;  /* 0x000000123b3f7824 */ /* 0x000fe200078e02ff */
[-C--:B------:R-:W-:Y:S01]  /*0300*/  IADD3 R22, P2, R25, R6.reuse, RZ ;  /* 0x0000000619167210 */ /* 0x080fe20007f5e0ff */
[----:B------:R-:W-:Y:S01]  /*0310*/  IMAD R69, R59, 0x44, RZ ;  /* 0x000000443b457824 */ /* 0x000fe200078e02ff */
[-C--:B------:R-:W-:Y:S01]  /*0320*/  IADD3 R8, P0, R23, R6.reuse, RZ ;  /* 0x0000000617087210 */ /* 0x080fe20007f1e0ff */
[----:B------:R-:W-:Y:S01]  /*0330*/  IMAD.SHL.U32 R35, R59, 0x4, RZ ;  /* 0x000000043b237824 */ /* 0x000fe200078e00ff */
[-C--:B------:R-:W-:Y:S01]  /*0340*/  LEA.HI.X.SX32 R25, R25, R7.reuse, 0x1, P3 ;  /* 0x0000000719197211 */ /* 0x080fe200018f0eff */
[----:B------:R-:W-:Y:S01]  /*0350*/  IMAD R75, R59, 0x16, RZ ;  /* 0x000000163b4b7824 */ /* 0x000fe200078e02ff */
[-C--:B------:R-:W-:Y:S01]  /*0360*/  LEA.HI.X.SX32 R21, R21, R7.reuse, 0x1, P1 ;  /* 0x0000000715157211 */ /* 0x080fe200008f0eff */
[----:B------:R-:W-:Y:S01]  /*0370*/  IMAD R81, R59, 0x1a, RZ ;  /* 0x0000001a3b517824 */ /* 0x000fe200078e02ff */
[-C--:B------:R-:W-:Y:S01]  /*0380*/  IADD3 R30, P3, R13, R6.reuse, RZ ;  /* 0x000000060d1e7210 */ /* 0x080fe20007f7e0ff */
[----:B------:R-:W-:Y:S01]  /*0390*/  IMAD R41, R59, 0x9, RZ ;  /* 0x000000093b297824 */ /* 0x000fe200078e02ff */
[-C--:B------:R-:W-:Y:S01]  /*03a0*/  IADD3 R26, P1, R31, R6.reuse, RZ ;  /* 0x000000061f1a7210 */ /* 0x080fe20007f3e0ff */
[----:B------:R-:W-:Y:S01]  /*03b0*/  IMAD R43, R59, 0xb, RZ ;  /* 0x0000000b3b2b7824 */ /* 0x000fe200078e02ff */
[-C--:B------:R-:W-:Y:S01]  /*03c0*/  LEA.HI.X.SX32 R23, R9, R7.reuse, 0x1, P2 ;  /* 0x0000000709177211 */ /* 0x080fe200010f0eff */
        /* <DEDUP_REMOVED lines=37> */
[-C--:B------:R-:W-:Y:S01]  /*0620*/  LEA.HI.X.SX32 R47, R17, R7.reuse, 0x1, P0 ;  /* 0x00000007112f7211 */ /* 0x080fe200000f0eff */
[----:B------:R-:W-:Y:S01]  /*0630*/  IMAD R139, R59, 0x3a, RZ ;  /* 0x0000003a3b8b7824 */ /* 0x000fe200078e02ff */
[-C--:B------:R-:W-:Y:S01]  /*0640*/  IADD3 R72, P5, R29, R6.reuse, RZ ;  /* 0x000000061d487210 */ /* 0x080fe20007fbe0ff */
[----:B------:R-:W-:Y:S01]  /*0650*/  IMAD R143, R59, 0x3c, RZ ;  /* 0x0000003c3b8f7824 */ /* 0x000fe200078e02ff */
[-C--:B------:R-:W-:Y:S01]  /*0660*/  LEA.HI.X.SX32 R13, R55, R7.reuse, 0x1, P6 ;  /* 0x00000007370d7211 */ /* 0x080fe200030f0eff */
[C---:B------:R-:W-:Y:S01]  /*0670*/  IMAD R89, R59.reuse, 0x1f, RZ ;  /* 0x0000001f3b597824 */ /* 0x040fe200078e02ff */
[CC--:B------:R-:W-:Y:S01]  /*0680*/  LEA R70, P6, R59.reuse, R6.reuse, 0x2 ;  /* 0x000000063b467211 */ /* 0x0c0fe200078c10ff */
[----:B------:R-:W-:Y:S01]  /*0690*/  IMAD R147, R59, 0x3e, RZ ;  /* 0x0000003e3b937824 */ /* 0x000fe200078e02ff */
[-C--:B------:R-:W-:Y:S01]  /*06a0*/  LEA.HI.X.SX32 R17, R57, R7.reuse, 0x1, P4 ;  /* 0x0000000739117211 */ /* 0x080fe200020f0eff */
[----:B------:R-:W-:Y:S01]  /*06b0*/  IMAD R91, R59, 0x21, RZ ;  /* 0x000000213b5b7824 */ /* 0x000fe200078e02ff */
[-C--:B------:R-:W-:Y:S01]  /*06c0*/  LEA.HI.X.SX32 R45, R45, R7.reuse, 0x1, P3 ;  /* 0x000000072d2d7211 */ /* 0x080fe200018f0eff */
[C---:B------:R-:W-:Y:S01]  /*06d0*/  IMAD R95, R59.reuse, 0x23, RZ ;  /* 0x000000233b5f7824 */ /* 0x040fe200078e02ff */
[CC--:B------:R-:W-:Y:S01]  /*06e0*/  LEA R68, P4, R59.reuse, R6.reuse, 0x3 ;  /* 0x000000063b447211 */ /* 0x0c0fe200078818ff */
[----:B------:R-:W-:Y:S01]  /*06f0*/  IMAD R99, R59, 0x25, RZ ;  /* 0x000000253b637824 */ /* 0x000fe200078e02ff */
[-C--:B------:R-:W-:Y:S01]  /*0700*/  IADD3 R42, P3, R73, R6.reuse, RZ ;  /* 0x00000006492a7210 */ /* 0x080fe20007f7e0ff */
[----:B------:R-:W-:Y:S01]  /*0710*/  IMAD R107, R59, 0x4a, RZ ;  /* 0x0000004a3b6b7824 */ /* 0x000fe200078e02ff */
[-C--:B------:R-:W-:Y:S01]  /*0720*/  IADD3 R40, P0, R71, R6.reuse, RZ ;  /* 0x0000000647287210 */ /* 0x080fe20007f1e0ff */
[C---:B------:R-:W-:Y:S01]  /*0730*/  IMAD R127, R59.reuse, 0x4c, RZ ;  /* 0x0000004c3b7f7824 */ /* 0x040fe200078e02ff */
[CC--:B------:R-:W-:Y:S01]  /*0740*/  LEA.HI.X.SX32 R73, R59.reuse, R7.reuse, 0x1, P5 ;  /* 0x000000073b497211 */ /* 0x0c0fe200028f0eff */
        /* <DEDUP_REMOVED lines=37> */
[----:B------:R-:W-:Y:S01]  /*09a0*/  LEA.HI.X.SX32 R95, R109, R7, 0x1, P1 ;  /* 0x000000076d5f7211 */ /* 0x000fe200008f0eff */
[----:B------:R-:W-:Y:S01]  /*09b0*/  IMAD R131, R59, 0x35, RZ ;  /* 0x000000353b837824 */ /* 0x000fe200078e02ff */
[----:B------:R-:W-:Y:S01]  /*09c0*/  IADD3 R122, P1, R169, R6, RZ ;  /* 0x00000006a97a7210 */ /* 0x000fe20007f3e0ff */
[C---:B------:R-:W-:Y:S01]  /*09d0*/  IMAD R175, R59.reuse, 0x6a, RZ ;  /* 0x0000006a3baf7824 */ /* 0x040fe200078e02ff */
[----:B------:R-:W2:Y:S01]  /*09e0*/  LDG.E.U16 R14, [R14.64] ;  /* 0x000000060e0e7981 */ /* 0x000ea2000c1e1500 */
[----:B------:R-:W-:-:S02]  /*09f0*/  IMAD R177, R59, 0x6c, RZ ;  /* 0x0000006c3bb17824 */ /* 0x000fc400078e02ff */
[C---:B------:R-:W-:Y:S01]  /*0a00*/  IMAD R135, R59.reuse, 0x37, RZ ;  /* 0x000000373b877824 */ /* 0x040fe200078e02ff */
[----:B------:R-:W3:Y:S01]  /*0a10*/  LDG.E.U16 R18, [R18.64] ;  /* 0x0000000612127981 */ /* 0x000ee2000c1e1500 */
[C---:B------:R-:W-:Y:S02]  /*0a20*/  IMAD R179, R59.reuse, 0x6e, RZ ;  /* 0x0000006e3bb37824 */ /* 0x040fe400078e02ff */
[C---:B------:R-:W-:Y:S01]  /*0a30*/  IMAD R137, R59.reuse, 0x39, RZ ;  /* 0x000000393b897824 */ /* 0x040fe200078e02ff */
[----:B------:R-:W4:Y:S01]  /*0a40*/  LDG.E.U16 R20, [R20.64] ;  /* 0x0000000614147981 */ /* 0x000f22000c1e1500 */
[C---:B------:R-:W-:Y:S02]  /*0a50*/  IMAD R183, R59.reuse, 0x72, RZ ;  /* 0x000000723bb77824 */ /* 0x040fe400078e02ff */
[C---:B------:R-:W-:Y:S01]  /*0a60*/  IMAD R185, R59.reuse, 0x74, RZ ;  /* 0x000000743bb97824 */ /* 0x040fe200078e02ff */
[----:B------:R0:W5:Y:S01]  /*0a70*/  LDG.E.U16 R8, [R8.64] ;  /* 0x0000000608087981 */ /* 0x000162000c1e1500 */
[----:B------:R-:W-:-:S02]  /*0a80*/  IMAD R141, R59, 0x3b, RZ ;  /* 0x0000003b3b8d7824 */ /* 0x000fc400078e02ff */
[C---:B------:R-:W-:Y:S01]  /*0a90*/  IMAD R187, R59.reuse, 0x76, RZ ;  /* 0x000000763bbb7824 */ /* 0x040fe200078e02ff */
[----:B------:R-:W5:Y:S01]  /*0aa0*/  LDG.E.U16 R38, [R38.64] ;  /* 0x0000000626267981 */ /* 0x000f62000c1e1500 */
[C---:B------:R-:W-:Y:S02]  /*0ab0*/  IMAD R189, R59.reuse, 0x78, RZ ;  /* 0x000000783bbd7824 */ /* 0x040fe400078e02ff */
[C---:B------:R-:W-:Y:S01]  /*0ac0*/  IMAD R145, R59.reuse, 0x3d, RZ ;  /* 0x0000003d3b917824 */ /* 0x040fe200078e02ff */
[----:B------:R1:W5:Y:S01]  /*0ad0*/  LDG.E.U16 R10, [R10.64] ;  /* 0x000000060a0a7981 */ /* 0x000362000c1e1500 */
[C---:B------:R-:W-:Y:S02]  /*0ae0*/  IMAD R191, R59.reuse, 0x7a, RZ ;  /* 0x0000007a3bbf7824 */ /* 0x040fe400078e02ff */
[----:B------:R-:W-:Y:S01]  /*0af0*/  IMAD R193, R59, 0x7c, RZ ;  /* 0x0000007c3bc17824 */ /* 0x000fe200078e02ff */
[----:B------:R-:W-:Y:S01]  /*0b00*/  LEA.HI.X.SX32 R59, R43, R7, 0x1, P6 ;  /* 0x000000072b3b7211 */ /* 0x000fe200030f0eff */
[----:B------:R0:W5:Y:S01]  /*0b10*/  LDG.E.U16 R12, [R12.64] ;  /* 0x000000060c0c7981 */ /* 0x000162000c1e1500 */
[----:B------:R-:W-:-:S02]  /*0b20*/  IADD3 R50, P6, R93, R6, RZ ;  /* 0x000000065d327210 */ /* 0x000fc40007fde0ff */
[-C--:B------:R-:W-:Y:S01]  /*0b30*/  LEA.HI.X.SX32 R43, R97, R7.reuse, 0x1, P3 ;  /* 0x00000007612b7211 */ /* 0x080fe200018f0eff */
[----:B------:R-:W5:Y:S01]  /*0b40*/  LDG.E.U16 R72, [R72.64] ;  /* 0x0000000648487981 */ /* 0x000f62000c1e1500 */
[-C--:B------:R-:W-:Y:S02]  /*0b50*/  LEA.HI.X.SX32 R51, R61, R7.reuse, 0x1, P6 ;  /* 0x000000073d337211 */ /* 0x080fe400030f0eff */
[-C--:B------:R-:W-:Y:S01]  /*0b60*/  IADD3 R64, P6, R109, R6.reuse, RZ ;  /* 0x000000066d407210 */ /* 0x080fe20007fde0ff */
[----:B------:R-:W5:Y:S01]  /*0b70*/  LDG.E.U16 R54, [R54.64] ;  /* 0x0000000636367981 */ /* 0x000f62000c1e1500 */
[-C--:B------:R-:W-:Y:S02]  /*0b80*/  LEA.HI.X.SX32 R61, R63, R7.reuse, 0x1, P4 ;  /* 0x000000073f3d7211 */ /* 0x080fe400020f0eff */
[----:B------:R-:W-:Y:S01]  /*0b90*/  IADD3 R66, P4, R113, R6, RZ ;  /* 0x0000000671427210 */ /* 0x000fe20007f9e0ff */
[----:B------:R-:W5:Y:S01]  /*0ba0*/  LDG.E.U16 R50, [R50.64] ;  /* 0x0000000632327981 */ /* 0x000f62000c1e1500 */
[----:B------:R-:W-:-:S02]  /*0bb0*/  LEA.HI.X.SX32 R63, R65, R7, 0x1, P5 ;  /* 0x00000007413f7211 */ /* 0x000fc400028f0eff */
[-C--:B------:R-:W-:Y:S01]  /*0bc0*/  IADD3 R74, P5, R117, R6.reuse, RZ ;  /* 0x00000006754a7210 */ /* 0x080fe20007fbe0ff */
[----:B------:R0:W5:Y:S01]  /*0bd0*/  LDG.E.U16 R28, [R28.64] ;  /* 0x000000061c1c7981 */ /* 0x000162000c1e1500 */
        /* <DEDUP_REMOVED lines=16> */
[-C--:B------:R-:W-:Y:S01]  /*0ce0*/  LEA.HI.X.SX32 R83, R85, R7.reuse, 0x1, P6 ;  /* 0x0000000755537211 */ /* 0x080fe200030f0eff */
[----:B------:R-:W5:Y:S01]  /*0cf0*/  LDG.E.U16 R78, [R78.64] ;  /* 0x000000064e4e7981 */ /* 0x000f62000c1e1500 */
[-C--:B------:R-:W-:Y:S02]  /*0d00*/  IADD3 R86, P5, R147, R6.reuse, RZ ;  /* 0x0000000693567210 */ /* 0x080fe40007fbe0ff */
[-C--:B------:R-:W-:Y:S01]  /*0d10*/  LEA.HI.X.SX32 R85, R87, R7.reuse, 0x1, P4 ;  /* 0x0000000757557211 */ /* 0x080fe200020f0eff */
[----:B------:R-:W5:Y:S01]  /*0d20*/  LDG.E.U16 R94, [R94.64] ;  /* 0x000000065e5e7981 */ /* 0x000f62000c1e1500 */
[-C--:B------:R-:W-:Y:S02]  /*0d30*/  IADD3 R88, P6, R107, R6.reuse, RZ ;  /* 0x000000066b587210 */ /* 0x080fe40007fde0ff */
[----:B------:R-:W-:Y:S01]  /*0d40*/  IADD3 R90, P4, R127, R6, RZ ;  /* 0x000000067f5a7210 */ /* 0x000fe20007f9e0ff */
[----:B------:R0:W5:Y:S01]  /*0d50*/  LDG.E.U16 R30, [R30.64] ;  /* 0x000000061e1e7981 */ /* 0x000162000c1e1500 */
[----:B------:R-:W-:-:S02]  /*0d60*/  LEA.HI.X.SX32 R87, R89, R7, 0x1, P5 ;  /* 0x0000000759577211 */ /* 0x000fc400028f0eff */
[-C--:B------:R-:W-:Y:S01]  /*0d70*/  IADD3 R92, P5, R149, R6.reuse, RZ ;  /* 0x00000006955c7210 */ /* 0x080fe20007fbe0ff */
[----:B------:R-:W5:Y:S01]  /*0d80*/  LDG.E.U16 R58, [R58.64] ;  /* 0x000000063a3a7981 */ /* 0x000f62000c1e1500 */
[-C--:B------:R-:W-:Y:S02]  /*0d90*/  LEA.HI.X.SX32 R89, R99, R7.reuse, 0x1, P6 ;  /* 0x0000000763597211 */ /* 0x080fe400030f0eff */
[----:B------:R-:W-:Y:S01]  /*0da0*/  LEA.HI.X.SX32 R91, R101, R7, 0x1, P4 ;  /* 0x00000007655b7211 */ /* 0x000fe200020f0eff */
[----:B------:R-:W5:Y:S01]  /*0db0*/  LDG.E.U16 R62, [R62.64] ;  /* 0x000000063e3e7981 */ /* 0x000f62000c1e1500 */
[-C--:B------:R-:W-:Y:S02]  /*0dc0*/  IADD3 R96, P3, R157, R6.reuse, RZ ;  /* 0x000000069d607210 */ /* 0x080fe40007f7e0ff */
[-C--:B------:R-:W-:Y:S01]  /*0dd0*/  IADD3 R102, P6, R159, R6.reuse, RZ ;  /* 0x000000069f667210 */ /* 0x080fe20007fde0ff */
[----:B------:R-:W5:Y:S01]  /*0de0*/  LDG.E.U16 R80, [R80.64] ;  /* 0x0000000650507981 */ /* 0x000f62000c1e1500 */
[----:B------:R-:W-:-:S02]  /*0df0*/  IADD3 R100, P4, R161, R6, RZ ;  /* 0x00000006a1647210 */ /* 0x000fc40007f9e0ff */
[-C--:B------:R-:W-:Y:S01]  /*0e00*/  LEA.HI.X.SX32 R93, R103, R7.reuse, 0x1, P5 ;  /* 0x00000007675d7211 */ /* 0x080fe200028f0eff */
[----:B------:R-:W5:Y:S01]  /*0e10*/  LDG.E.U16 R40, [R40.64] ;  /* 0x0000000628287981 */ /* 0x000f62000c1e1500 */
[-C--:B------:R-:W-:Y:S02]  /*0e20*/  LEA.HI.X.SX32 R107, R105, R7.reuse, 0x1, P2 ;  /* 0x00000007696b7211 */ /* 0x080fe400010f0eff */
[-C--:B------:R-:W-:Y:S01]  /*0e30*/  LEA.HI.X.SX32 R99, R111, R7.reuse, 0x1, P0 ;  /* 0x000000076f637211 */ /* 0x080fe200000f0eff */
[----:B------:R-:W5:Y:S01]  /*0e40*/  LDG.E.U16 R26, [R26.64] ;  /* 0x000000061a1a7981 */ /* 0x000f62000c1e1500 */
[-C--:B------:R-:W-:Y:S02]  /*0e50*/  LEA.HI.X.SX32 R97, R113, R7.reuse, 0x1, P3 ;  /* 0x0000000771617211 */ /* 0x080fe400018f0eff */
[-C--:B------:R-:W-:Y:S01]  /*0e60*/  LEA.HI.X.SX32 R103, R115, R7.reuse, 0x1, P6 ;  /* 0x0000000773677211 */ /* 0x080fe200030f0eff */
[----:B------:R-:W5:Y:S01]  /*0e70*/  LDG.E.U16 R106, [R106.64] ;  /* 0x000000066a6a7981 */ /* 0x000f62000c1e1500 */
[----:B------:R-:W-:-:S02]  /*0e80*/  LEA.HI.X.SX32 R101, R117, R7, 0x1, P4 ;  /* 0x0000000775657211 */ /* 0x000fc400020f0eff */
[-C--:B------:R-:W-:Y:S01]  /*0e90*/  IADD3 R104, P5, R163, R6.reuse, RZ ;  /* 0x00000006a3687210 */ /* 0x080fe20007fbe0ff */
[----:B------:R-:W5:Y:S01]  /*0ea0*/  LDG.E.U16 R98, [R98.64] ;  /* 0x0000000662627981 */ /* 0x000f62000c1e1500 */
[-C--:B------:R-:W-:Y:S02]  /*0eb0*/  IADD3 R126, P2, R167, R6.reuse, RZ ;  /* 0x00000006a77e7210 */ /* 0x080fe40007f5e0ff */
[-C--:B------:R-:W-:Y:S01]  /*0ec0*/  IADD3 R116, P0, R171, R6.reuse, RZ ;  /* 0x00000006ab747210 */ /* 0x080fe20007f1e0ff */
        /* <DEDUP_REMOVED lines=14> */
[----:B------:R-:W-:Y:S01]  /*0fb0*/  LEA.HI.X.SX32 R111, R133, R7, 0x1, P4 ;  /* 0x00000007856f7211 */ /* 0x000fe200020f0eff */
        /* <DEDUP_REMOVED lines=8> */
[-C--:B------:R-:W-:Y:S01]  /*1040*/  IADD3 R120, P6, R191, R6.reuse, RZ ;  /* 0x00000006bf787210 */ /* 0x080fe20007fde0ff */
[----:B------:R-:W5:Y:S01]  /*1050*/  LDG.E.U16 R114, [R114.64] ;  /* 0x0000000672727981 */ /* 0x000f62000c1e1500 */
[----:B------:R-:W-:Y:S02]  /*1060*/  IADD3 R118, P4, R193, R6, RZ ;  /* 0x00000006c1767210 */ /* 0x000fe40007f9e0ff */
[-C--:B------:R-:W-:Y:S01]  /*1070*/  LEA.HI.X.SX32 R131, R137, R7.reuse, 0x1, P2 ;  /* 0x0000000789837211 */ /* 0x080fe200010f0eff */
[----:B------:R0:W5:Y:S01]  /*1080*/  LDG.E.U16 R6, [R6.64] ;  /* 0x0000000606067981 */ /* 0x000162000c1e1500 */
[-C--:B------:R-:W-:Y:S02]  /*1090*/  LEA.HI.X.SX32 R133, R139, R7.reuse, 0x1, P1 ;  /* 0x000000078b857211 */ /* 0x080fe400008f0eff */
[-C--:B------:R-:W-:Y:S01]  /*10a0*/  LEA.HI.X.SX32 R129, R141, R7.reuse, 0x1, P0 ;  /* 0x000000078d817211 */ /* 0x080fe200000f0eff */
[----:B------:R-:W5:Y:S01]  /*10b0*/  LDG.E.U16 R130, [R130.64] ;  /* 0x0000000682827981 */ /* 0x000f62000c1e1500 */
[----:B------:R-:W-:-:S02]  /*10c0*/  LEA.HI.X.SX32 R125, R143, R7, 0x1, P3 ;  /* 0x000000078f7d7211 */ /* 0x000fc400018f0eff */
[-C--:B------:R-:W-:Y:S01]  /*10d0*/  LEA.HI.X.SX32 R121, R145, R7.reuse, 0x1, P6 ;  /* 0x0000000791797211 */ /* 0x080fe200030f0eff */
[----:B------:R-:W5:Y:S01]  /*10e0*/  LDG.E.U16 R132, [R132.64] ;  /* 0x0000000684847981 */ /* 0x000f62000c1e1500 */
[-C--:B------:R-:W-:Y:S02]  /*10f0*/  LEA.HI.X.SX32 R119, R147, R7.reuse, 0x1, P4 ;  /* 0x0000000793777211 */ /* 0x080fe400020f0eff */
[----:B------:R-:W-:Y:S01]  /*1100*/  LEA.HI.X.SX32 R109, R135, R7, 0x1, P5 ;  /* 0x00000007876d7211 */ /* 0x000fe200028f0eff */
[----:B------:R-:W5:Y:S04]  /*1110*/  LDG.E.U16 R128, [R128.64] ;  /* 0x0000000680807981 */ /* 0x000f68000c1e1500 */
[----:B------:R0:W5:Y:S04]  /*1120*/  LDG.E.U16 R124, [R124.64] ;  /* 0x000000067c7c7981 */ /* 0x000168000c1e1500 */
[----:B------:R-:W5:Y:S04]  /*1130*/  LDG.E.U16 R22, [R22.64] ;  /* 0x0000000616167981 */ /* 0x000f68000c1e1500 */
        /* <DEDUP_REMOVED lines=22> */
[----:B------:R-:W5:Y:S01]  /*12a0*/  LDG.E.U16 R16, [R16.64] ;  /* 0x0000000610107981 */ /* 0x000f62000c1e1500 */
[----:B------:R-:W-:-:S04]  /*12b0*/  LOP3.LUT R4, R0, 0x7f, RZ, 0xc0, !PT ;  /* 0x0000007f00047812 */ /* 0x000fc800078ec0ff */
[----:B0-----:R-:W-:-:S04]  /*12c0*/  SHF.L.U32 R7, R4, 0x1, RZ ;  /* 0x0000000104077819 */ /* 0x001fc800000006ff */
[C---:B------:R-:W-:Y:S02]  /*12d0*/  LOP3.LUT R9, R7.reuse, 0x10, RZ, 0x3c, !PT ;  /* 0x0000001007097812 */ /* 0x040fe400078e3cff */
[C---:B-1----:R-:W-:Y:S02]  /*12e0*/  LOP3.LUT R11, R7.reuse, 0x20, RZ, 0x3c, !PT ;  /* 0x00000020070b7812 */ /* 0x042fe400078e3cff */
[----:B------:R-:W-:Y:S01]  /*12f0*/  LOP3.LUT R13, R7, 0x30, RZ, 0x3c, !PT ;  /* 0x00000030070d7812 */ /* 0x000fe200078e3cff */
[----:B------:R-:W-:Y:S01]  /*1300*/  IMAD.MOV.U32 R29, RZ, RZ, -0x800000 ;  /* 0xff800000ff1d7424 */ /* 0x000fe200078e00ff */
[----:B------:R-:W-:Y:S02]  /*1310*/  MOV R138, 0x3f800000 ;  /* 0x3f800000008a7802 */ /* 0x000fe40000000f00 */
[----:B------:R-:W-:Y:S02]  /*1320*/  MOV R31, 0xff800000 ;  /* 0xff800000001f7802 */ /* 0x000fe40000000f00 */
[----:B------:R-:W-:-:S02]  /*1330*/  MOV R136, 0x3f800000 ;  /* 0x3f80000000887802 */ /* 0x000fc40000000f00 */
[----:B------:R-:W-:Y:S01]  /*1340*/  MOV R125, 0x3f800000 ;  /* 0x3f800000007d7802 */ /* 0x000fe20000000f00 */
[----:B--2---:R-:W-:Y:S04]  /*1350*/  STS.U16 [R7+0x800], R14 ;  /* 0x0008000e07007388 */ /* 0x004fe80000000400 */
[----:B---3--:R-:W-:Y:S04]  /*1360*/  STS.U16 [R7+0x1000], R18 ;  /* 0x0010001207007388 */ /* 0x008fe80000000400 */
[----:B----4-:R-:W-:Y:S04]  /*1370*/  STS.U16 [R7+0x2000], R20 ;  /* 0x0020001407007388 */ /* 0x010fe80000000400 */
[----:B-----5:R0:W-:Y:S04]  /*1380*/  STS.U16 [R7+0x2800], R8 ;  /* 0x0028000807007388 */ /* 0x0201e80000000400 */
[----:B------:R-:W-:Y:S04]  /*1390*/  STS.U16 [R7+0x1800], R38 ;  /* 0x0018002607007388 */ /* 0x000fe80000000400 */
[----:B------:R1:W-:Y:S04]  /*13a0*/  STS.U16 [R7+0x3000], R10 ;  /* 0x0030000a07007388 */ /* 0x0003e80000000400 */
[----:B------:R-:W-:Y:S01]  /*13b0*/  STS.U16 [R7+0x3800], R12 ;  /* 0x0038000c07007388 */ /* 0x000fe20000000400 */
[C---:B0-----:R-:W-:Y:S01]  /*13c0*/  LOP3.LUT R8, R0.reuse, 0x1c, RZ, 0xc0, !PT ;  /* 0x0000001c00087812 */ /* 0x041fe200078ec0ff */
[----:B-1----:R-:W-:-:S02]  /*13d0*/  IMAD.SHL.U32 R10, R0, 0x2, RZ ;  /* 0x00000002000a7824 */ /* 0x002fc400078e00ff */
[----:B------:R0:W-:Y:S02]  /*13e0*/  STS.U16 [R7], R6 ;  /* 0x0000000607007388 */ /* 0x0001e40000000400 */
[----:B0-----:R-:W-:-:S04]  /*13f0*/  IADD3 R6, R5, 0x80, RZ ;  /* 0x0000008005067810 */ /* 0x001fc80007ffe0ff */
[----:B------:R-:W-:Y:S01]  /*1400*/  ISETP.GE.AND P0, PT, R6, 0x1, PT ;  /* 0x000000010600780c */ /* 0x000fe20003f06270 */
[----:B------:R-:W-:Y:S04]  /*1410*/  STS.U16 [R9+0x100], R72 ;  /* 0x0001004809007388 */ /* 0x000fe80000000400 */
[----:B------:R-:W-:Y:S04]  /*1420*/  STS.U16 [R9+0x900], R54 ;  /* 0x0009003609007388 */ /* 0x000fe80000000400 */
[----:B------:R-:W-:Y:S04]  /*1430*/  STS.U16 [R9+0x1100], R50 ;  /* 0x0011003209007388 */ /* 0x000fe80000000400 */
[----:B------:R-:W-:Y:S04]  /*1440*/  STS.U16 [R9+0x1900], R76 ;  /* 0x0019004c09007388 */ /* 0x000fe80000000400 */
[----:B------:R-:W-:Y:S04]  /*1450*/  STS.U16 [R9+0x2100], R28 ;  /* 0x0021001c09007388 */ /* 0x000fe80000000400 */
[----:B------:R-:W-:Y:S04]  /*1460*/  STS.U16 [R9+0x2900], R106 ;  /* 0x0029006a09007388 */ /* 0x000fe80000000400 */
[----:B------:R-:W-:Y:S04]  /*1470*/  STS.U16 [R9+0x3100], R126 ;  /* 0x0031007e09007388 */ /* 0x000fe80000000400 */
[----:B------:R0:W-:Y:S04]  /*1480*/  STS.U16 [R9+0x3900], R130 ;  /* 0x0039008209007388 */ /* 0x0001e80000000400 */
[----:B------:R-:W-:Y:S04]  /*1490*/  STS.U16 [R11+0x200], R70 ;  /* 0x000200460b007388 */ /* 0x000fe80000000400 */
[----:B------:R-:W-:Y:S01]  /*14a0*/  STS.U16 [R11+0xa00], R24 ;  /* 0x000a00180b007388 */ /* 0x000fe20000000400 */
[----:B0-----:R-:W-:-:S03]  /*14b0*/  LOP3.LUT R9, R7, 0x40, RZ, 0x3c, !PT ;  /* 0x0000004007097812 */ /* 0x001fc600078e3cff */
        /* <DEDUP_REMOVED lines=15> */
[----:B------:R-:W-:Y:S01]  /*15b0*/  STS.U16 [R9+0x400], R68 ;  /* 0x0004004409007388 */ /* 0x000fe20000000400 */
[----:B0-----:R-:W-:-:S02]  /*15c0*/  LOP3.LUT R13, R7, 0x60, RZ, 0x3c, !PT ;  /* 0x00000060070d7812 */ /* 0x001fc400078e3cff */
[----:B------:R-:W-:Y:S01]  /*15d0*/  LOP3.LUT R7, R7, 0x70, RZ, 0x3c, !PT ;  /* 0x0000007007077812 */ /* 0x000fe200078e3cff */
[----:B------:R-:W-:Y:S04]  /*15e0*/  STS.U16 [R9+0xc00], R36 ;  /* 0x000c002409007388 */ /* 0x000fe80000000400 */
[----:B------:R-:W-:Y:S04]  /*15f0*/  STS.U16 [R9+0x1400], R26 ;  /* 0x0014001a09007388 */ /* 0x000fe80000000400 */
[----:B------:R-:W-:Y:S04]  /*1600*/  STS.U16 [R9+0x1c00], R48 ;  /* 0x001c003009007388 */ /* 0x000fe80000000400 */
[----:B------:R-:W-:Y:S04]  /*1610*/  STS.U16 [R9+0x2400], R42 ;  /* 0x0024002a09007388 */ /* 0x000fe80000000400 */
[----:B------:R-:W-:Y:S04]  /*1620*/  STS.U16 [R9+0x2c00], R96 ;  /* 0x002c006009007388 */ /* 0x000fe80000000400 */
[----:B------:R0:W-:Y:S04]  /*1630*/  STS.U16 [R9+0x3400], R114 ;  /* 0x0034007209007388 */ /* 0x0001e80000000400 */
[----:B------:R-:W-:Y:S01]  /*1640*/  STS.U16 [R9+0x3c00], R124 ;  /* 0x003c007c09007388 */ /* 0x000fe20000000400 */
[----:B------:R-:W-:-:S03]  /*1650*/  MOV R30, 0xff800000 ;  /* 0xff800000001e7802 */ /* 0x000fc60000000f00 */
[----:B------:R-:W-:Y:S01]  /*1660*/  STS.U16 [R11+0x500], R22 ;  /* 0x000500160b007388 */ /* 0x000fe20000000400 */
[----:B------:R-:W-:-:S03]  /*1670*/  MOV R28, 0xff800000 ;  /* 0xff800000001c7802 */ /* 0x000fc60000000f00 */
[----:B------:R-:W-:Y:S01]  /*1680*/  STS.U16 [R11+0xd00], R56 ;  /* 0x000d00380b007388 */ /* 0x000fe20000000400 */
[----:B------:R-:W-:-:S03]  /*1690*/  MOV R126, 0x3f800000 ;  /* 0x3f800000007e7802 */ /* 0x000fc60000000f00 */
[----:B------:R-:W-:Y:S01]  /*16a0*/  STS.U16 [R11+0x1500], R64 ;  /* 0x001500400b007388 */ /* 0x000fe20000000400 */
[----:B------:R-:W-:-:S03]  /*16b0*/  CS2R R116, SRZ ;  /* 0x0000000000747805 */ /* 0x000fc6000001ff00 */
[----:B------:R-:W-:Y:S01]  /*16c0*/  STS.U16 [R11+0x1d00], R82 ;  /* 0x001d00520b007388 */ /* 0x000fe20000000400 */
[----:B0-----:R-:W-:-:S03]  /*16d0*/  CS2R R114, SRZ ;  /* 0x0000000000727805 */ /* 0x001fc6000001ff00 */
[----:B------:R-:W-:Y:S01]  /*16e0*/  STS.U16 [R11+0x2500], R88 ;  /* 0x002500580b007388 */ /* 0x000fe20000000400 */
[----:B------:R-:W-:-:S03]  /*16f0*/  CS2R R106, SRZ ;  /* 0x00000000006a7805 */ /* 0x000fc6000001ff00 */
[----:B------:R0:W-:Y:S01]  /*1700*/  STS.U16 [R11+0x2d00], R102 ;  /* 0x002d00660b007388 */ /* 0x0001e20000000400 */
[----:B------:R-:W-:-:S03]  /*1710*/  CS2R R96, SRZ ;  /* 0x0000000000607805 */ /* 0x000fc6000001ff00 */
[----:B------:R1:W-:Y:S01]  /*1720*/  STS.U16 [R11+0x3500], R112 ;  /* 0x003500700b007388 */ /* 0x0003e20000000400 */
[----:B------:R-:W-:-:S03]  /*1730*/  CS2R R98, SRZ ;  /* 0x0000000000627805 */ /* 0x000fc6000001ff00 */
[----:B------:R-:W-:Y:S01]  /*1740*/  STS.U16 [R11+0x3d00], R120 ;  /* 0x003d00780b007388 */ /* 0x000fe20000000400 */
[----:B------:R-:W-:Y:S01]  /*1750*/  CS2R R94, SRZ ;  /* 0x00000000005e7805 */ /* 0x000fe2000001ff00 */
[----:B0-----:R-:W-:Y:S02]  /*1760*/  CS2R R102, SRZ ;  /* 0x0000000000667805 */ /* 0x001fe4000001ff00 */
[----:B------:R-:W-:Y:S01]  /*1770*/  STS.U16 [R13+0x600], R32 ;  /* 0x000600200d007388 */ /* 0x000fe20000000400 */
[----:B------:R-:W-:Y:S01]  /*1780*/  CS2R R88, SRZ ;  /* 0x0000000000587805 */ /* 0x000fe2000001ff00 */
[----:B-1----:R-:W-:Y:S02]  /*1790*/  CS2R R112, SRZ ;  /* 0x0000000000707805 */ /* 0x002fe4000001ff00 */
[----:B------:R-:W-:Y:S01]  /*17a0*/  STS.U16 [R13+0xe00], R44 ;  /* 0x000e002c0d007388 */ /* 0x000fe20000000400 */
[----:B------:R-:W-:Y:S01]  /*17b0*/  CS2R R80, SRZ ;  /* 0x0000000000507805 */ /* 0x000fe2000001ff00 */
[----:B------:R-:W-:-:S02]  /*17c0*/  CS2R R82, SRZ ;  /* 0x0000000000527805 */ /* 0x000fc4000001ff00 */
[----:B------:R0:W-:Y:S01]  /*17d0*/  STS.U16 [R13+0x1600], R66 ;  /* 0x001600420d007388 */ /* 0x0001e20000000400 */
[----:B------:R-:W-:Y:S01]  /*17e0*/  CS2R R76, SRZ ;  /* 0x00000000004c7805 */ /* 0x000fe2000001ff00 */
[----:B------:R-:W-:Y:S02]  /*17f0*/  CS2R R78, SRZ ;  /* 0x00000000004e7805 */ /* 0x000fe4000001ff00 */
[----:B------:R1:W-:Y:S01]  /*1800*/  STS.U16 [R13+0x1e00], R84 ;  /* 0x001e00540d007388 */ /* 0x0003e20000000400 */
[----:B------:R-:W-:Y:S01]  /*1810*/  CS2R R72, SRZ ;  /* 0x0000000000487805 */ /* 0x000fe2000001ff00 */
[----:B------:R-:W-:Y:S02]  /*1820*/  CS2R R68, SRZ ;  /* 0x0000000000447805 */ /* 0x000fe4000001ff00 */
[----:B------:R2:W-:Y:S01]  /*1830*/  STS.U16 [R13+0x2600], R90 ;  /* 0x0026005a0d007388 */ /* 0x0005e20000000400 */
[----:B------:R-:W-:Y:S01]  /*1840*/  CS2R R70, SRZ ;  /* 0x0000000000467805 */ /* 0x000fe2000001ff00 */
[----:B------:R-:W-:-:S02]  /*1850*/  CS2R R64, SRZ ;  /* 0x0000000000407805 */ /* 0x000fc4000001ff00 */
[----:B------:R3:W-:Y:S01]  /*1860*/  STS.U16 [R13+0x2e00], R100 ;  /* 0x002e00640d007388 */ /* 0x0007e20000000400 */
[----:B0-----:R-:W-:Y:S01]  /*1870*/  CS2R R66, SRZ ;  /* 0x0000000000427805 */ /* 0x001fe2000001ff00 */
[----:B-1----:R-:W-:Y:S02]  /*1880*/  CS2R R84, SRZ ;  /* 0x0000000000547805 */ /* 0x002fe4000001ff00 */
[----:B------:R0:W-:Y:S01]  /*1890*/  STS.U16 [R13+0x3600], R110 ;  /* 0x0036006e0d007388 */ /* 0x0001e20000000400 */
[----:B------:R-:W-:Y:S01]  /*18a0*/  CS2R R60, SRZ ;  /* 0x00000000003c7805 */ /* 0x000fe2000001ff00 */
[----:B--2---:R-:W-:Y:S02]  /*18b0*/  CS2R R90, SRZ ;  /* 0x00000000005a7805 */ /* 0x004fe4000001ff00 */
[----:B------:R1:W-:Y:S01]  /*18c0*/  STS.U16 [R13+0x3e00], R118 ;  /* 0x003e00760d007388 */ /* 0x0003e20000000400 */
[----:B------:R-:W-:Y:S01]  /*18d0*/  CS2R R62, SRZ ;  /* 0x00000000003e7805 */ /* 0x000fe2000001ff00 */
[----:B---3--:R-:W-:Y:S01]  /*18e0*/  CS2R R100, SRZ ;  /* 0x0000000000647805 */ /* 0x008fe2000001ff00 */
[----:B------:R-:W-:Y:S01]  /*18f0*/  CS2R R56, SRZ ;  /* 0x0000000000387805 */ /* 0x000fe2000001ff00 */
[----:B------:R-:W-:Y:S01]  /*1900*/  STS.U16 [R7+0x700], R46 ;  /* 0x0007002e07007388 */ /* 0x000fe20000000400 */
[----:B------:R-:W-:Y:S01]  /*1910*/  CS2R R58, SRZ ;  /* 0x00000000003a7805 */ /* 0x000fe2000001ff00 */
[----:B0-----:R-:W-:Y:S01]  /*1920*/  CS2R R110, SRZ ;  /* 0x00000000006e7805 */ /* 0x001fe2000001ff00 */
[C---:B------:R-:W-:Y:S01]  /*1930*/  LOP3.LUT R9, R0.reuse, 0x3, RZ, 0xc0, !PT ;  /* 0x0000000300097812 */ /* 0x040fe200078ec0ff */
[----:B------:R-:W-:Y:S01]  /*1940*/  STS.U16 [R7+0xf00], R52 ;  /* 0x000f003407007388 */ /* 0x000fe20000000400 */
[----:B------:R-:W-:Y:S01]  /*1950*/  SHF.L.U32 R11, R0, 0x3, RZ ;  /* 0x00000003000b7819 */ /* 0x000fe200000006ff */
[----:B-1----:R-:W-:-:S02]  /*1960*/  CS2R R118, SRZ ;  /* 0x0000000000767805 */ /* 0x002fc4000001ff00 */
[----:B------:R0:W-:Y:S04]  /*1970*/  STS.U16 [R7+0x1700], R74 ;  /* 0x0017004a07007388 */ /* 0x0001e80000000400 */
[----:B------:R1:W-:Y:S04]  /*1980*/  STS.U16 [R7+0x1f00], R86 ;  /* 0x001f005607007388 */ /* 0x0003e80000000400 */
[----:B------:R2:W-:Y:S01]  /*1990*/  STS.U16 [R7+0x2700], R92 ;  /* 0x0027005c07007388 */ /* 0x0005e20000000400 */
[----:B0-----:R-:W-:-:S03]  /*19a0*/  CS2R R74, SRZ ;  /* 0x00000000004a7805 */ /* 0x001fc6000001ff00 */
[----:B------:R0:W-:Y:S01]  /*19b0*/  STS.U16 [R7+0x2f00], R104 ;  /* 0x002f006807007388 */ /* 0x0001e20000000400 */
[----:B-1----:R-:W-:-:S03]  /*19c0*/  CS2R R86, SRZ ;  /* 0x0000000000567805 */ /* 0x002fc6000001ff00 */
[----:B------:R1:W-:Y:S01]  /*19d0*/  STS.U16 [R7+0x3700], R108 ;  /* 0x0037006c07007388 */ /* 0x0003e20000000400 */
[----:B--2---:R-:W-:-:S03]  /*19e0*/  CS2R R92, SRZ ;  /* 0x00000000005c7805 */ /* 0x004fc6000001ff00 */
[----:B------:R2:W-:Y:S01]  /*19f0*/  STS.U16 [R7+0x3f00], R16 ;  /* 0x003f001007007388 */ /* 0x0005e20000000400 */
[----:B0-----:R-:W-:Y:S01]  /*1a00*/  CS2R R104, SRZ ;  /* 0x0000000000687805 */ /* 0x001fe2000001ff00 */
[----:B-1----:R-:W-:Y:S01]  /*1a10*/  CS2R R108, SRZ ;  /* 0x00000000006c7805 */ /* 0x002fe2000001ff00 */
[----:B--2---:R-:W-:Y:S01]  /*1a20*/  LOP3.LUT R7, R0, 0x60, RZ, 0xc0, !PT ;  /* 0x0000006000077812 */ /* 0x004fe200078ec0ff */
[----:B------:R-:W-:Y:S05]  /*1a30*/  @!P0 BRA `(.L_x_0) ;  /* 0x0000334000008947 */ /* 0x000fea0003800000 */
[----:B------:R-:W-:Y:S01]  /*1a40*/  SHF.R.U32.HI R13, RZ, 0x1, R7 ;  /* 0x00000001ff0d7819 */ /* 0x000fe20000011607 */
[C---:B------:R-:W-:Y:S01]  /*1a50*/  IMAD.SHL.U32 R20, R0.reuse, 0x80, RZ ;  /* 0x0000008000147824 */ /* 0x040fe200078e00ff */
[C---:B------:R-:W-:Y:S01]  /*1a60*/  LOP3.LUT R28, R0.reuse, 0x7, RZ, 0xc0, !PT ;  /* 0x00000007001c7812 */ /* 0x040fe200078ec0ff */
[----:B------:R-:W-:Y:S01]  /*1a70*/  IMAD.MOV.U32 R36, RZ, RZ, c[0x0][0x1b8] ;  /* 0x00006e00ff247624 */ /* 0x000fe200078e00ff */
[C---:B------:R-:W-:Y:S01]  /*1a80*/  LOP3.LUT P0, RZ, R0.reuse, 0x40, RZ, 0xc0, !PT ;  /* 0x0000004000ff7812 */ /* 0x040fe2000780c0ff */
[----:B------:R-:W-:Y:S01]  /*1a90*/  IMAD.MOV.U32 R126, RZ, RZ, 0x3f800000 ;  /* 0x3f800000ff7e7424 */ /* 0x000fe200078e00ff */
[----:B------:R-:W-:Y:S01]  /*1aa0*/  LOP3.LUT R14, R0, 0x3f, RZ, 0xc0, !PT ;  /* 0x0000003f000e7812 */ /* 0x000fe200078ec0ff */
[----:B------:R-:W-:Y:S01]  /*1ab0*/  IMAD R17, R28, 0x110, RZ ;  /* 0x000001101c117824 */ /* 0x000fe200078e02ff */
[----:B------:R-:W-:Y:S01]  /*1ac0*/  LOP3.LUT R15, R10, 0x10, RZ, 0xc0, !PT ;  /* 0x000000100a0f7812 */ /* 0x000fe200078ec0ff */
[----:B------:R-:W-:Y:S01]  /*1ad0*/  CS2R R116, SRZ ;  /* 0x0000000000747805 */ /* 0x000fe2000001ff00 */
[----:B------:R-:W-:Y:S01]  /*1ae0*/  LEA.HI R12, R8, R13, RZ, 0x1e ;  /* 0x0000000d080c7211 */ /* 0x000fe200078ff0ff */
[----:B------:R-:W-:Y:S01]  /*1af0*/  CS2R R118, SRZ ;  /* 0x0000000000767805 */ /* 0x000fe2000001ff00 */
[----:B------:R-:W-:Y:S01]  /*1b00*/  SHF.L.U32 R13, R14, 0x1, RZ ;  /* 0x000000010e0d7819 */ /* 0x000fe200000006ff */
[----:B------:R-:W-:Y:S01]  /*1b10*/  CS2R R112, SRZ ;  /* 0x0000000000707805 */ /* 0x000fe2000001ff00 */
[----:B------:R-:W-:Y:S01]  /*1b20*/  SEL R16, RZ, 0x90, !P0 ;  /* 0x00000090ff107807 */ /* 0x000fe20004000000 */
[----:B------:R-:W-:Y:S01]  /*1b30*/  CS2R R114, SRZ ;  /* 0x0000000000727805 */ /* 0x000fe2000001ff00 */
[--C-:B------:R-:W-:Y:S01]  /*1b40*/  LOP3.LUT R18, R15, 0x60, R0.reuse, 0xf8, !PT ;  /* 0x000000600f127812 */ /* 0x100fe200078ef800 */
[----:B------:R-:W-:Y:S01]  /*1b50*/  IMAD R15, R2, c[0x0][0x1b0], RZ ;  /* 0x00006c00020f7a24 */ /* 0x000fe200078e02ff */
[----:B------:R-:W-:Y:S01]  /*1b60*/  LOP3.LUT R13, R16, R13, RZ, 0x3c, !PT ;  /* 0x0000000d100d7212 */ /* 0x000fe200078e3cff */
[----:B------:R-:W-:Y:S01]  /*1b70*/  CS2R R108, SRZ ;  /* 0x00000000006c7805 */ /* 0x000fe2000001ff00 */
[----:B------:R-:W-:Y:S01]  /*1b80*/  LOP3.LUT R23, R17, R18, RZ, 0x3c, !PT ;  /* 0x0000001211177212 */ /* 0x000fe200078e3cff */
[----:B------:R-:W-:Y:S01]  /*1b90*/  IMAD R17, R14, c[0x0][0x1a8], RZ ;  /* 0x00006a000e117a24 */ /* 0x000fe200078e02ff */
[----:B------:R-:W-:Y:S01]  /*1ba0*/  SHF.R.U32.HI R16, RZ, 0x6, R0 ;  /* 0x00000006ff107819 */ /* 0x000fe20000011600 */
[----:B------:R-:W-:Y:S01]  /*1bb0*/  CS2R R110, SRZ ;  /* 0x00000000006e7805 */ /* 0x000fe2000001ff00 */
[----:B------:R-:W-:Y:S01]  /*1bc0*/  LOP3.LUT R18, R0, 0x1f, RZ, 0xc0, !PT ;  /* 0x0000001f00127812 */ /* 0x000fe200078ec0ff */
[----:B------:R-:W-:Y:S01]  /*1bd0*/  CS2R R104, SRZ ;  /* 0x0000000000687805 */ /* 0x000fe2000001ff00 */
[----:B------:R-:W-:Y:S01]  /*1be0*/  IADD3 R12, R5, R12, RZ ;  /* 0x0000000c050c7210 */ /* 0x000fe20007ffe0ff */
[----:B------:R-:W-:Y:S01]  /*1bf0*/  IMAD R5, R2, c[0x0][0x1a0], RZ ;  /* 0x0000680002057a24 */ /* 0x000fe200078e02ff */
[----:B------:R-:W-:Y:S01]  /*1c00*/  SGXT.U32 R16, R16, 0x1 ;  /* 0x000000011010781a */ /* 0x000fe20000000000 */
[----:B------:R-:W-:Y:S01]  /*1c10*/  IMAD R22, R18, c[0x0][0x1b4], RZ ;  /* 0x00006d0012167a24 */ /* 0x000fe200078e02ff */
[----:B------:R-:W-:Y:S01]  /*1c20*/  MOV R34, c[0x0][0x1a4] ;  /* 0x0000690000227a02 */ /* 0x000fe20000000f00 */
[----:B------:R-:W-:Y:S01]  /*1c30*/  CS2R R106, SRZ ;  /* 0x00000000006a7805 */ /* 0x000fe2000001ff00 */
[----:B------:R-:W-:Y:S01]  /*1c40*/  SHF.L.U32 R14, R5, 0x1, RZ ;  /* 0x00000001050e7819 */ /* 0x000fe200000006ff */
[----:B------:R-:W-:Y:S01]  /*1c50*/  IMAD R18, R16, c[0x0][0x1a4], RZ ;  /* 0x0000690010127a24 */ /* 0x000fe200078e02ff */
[C---:B------:R-:W-:Y:S01]  /*1c60*/  SHF.L.U32 R19, R17.reuse, 0x1, RZ ;  /* 0x0000000111137819 */ /* 0x040fe200000006ff */
[----:B------:R-:W-:Y:S01]  /*1c70*/  IMAD.HI R17, R17, 0x2, RZ ;  /* 0x0000000211117827 */ /* 0x000fe200078e02ff */
[----:B------:R-:W-:Y:S01]  /*1c80*/  SHF.L.U32 R16, R15, 0x1, RZ ;  /* 0x000000010f107819 */ /* 0x000fe200000006ff */
[----:B------:R-:W-:Y:S01]  /*1c90*/  CS2R R100, SRZ ;  /* 0x0000000000647805 */ /* 0x000fe2000001ff00 */
[C---:B------:R-:W-:Y:S01]  /*1ca0*/  SHF.L.U32 R21, R22.reuse, 0x1, RZ ;  /* 0x0000000116157819 */ /* 0x040fe200000006ff */
[----:B------:R-:W-:Y:S01]  /*1cb0*/  IMAD.HI R22, R22, 0x2, RZ ;  /* 0x0000000216167827 */ /* 0x000fe200078e02ff */
[----:B------:R-:W-:Y:S01]  /*1cc0*/  IADD3 R202, P0, P1, R19, c[0x0][0x168], R14 ;  /* 0x00005a0013ca7a10 */ /* 0x000fe2000791e00e */
[----:B------:R-:W-:Y:S01]  /*1cd0*/  CS2R R102, SRZ ;  /* 0x0000000000667805 */ /* 0x000fe2000001ff00 */
[----:B------:R-:W-:Y:S01]  /*1ce0*/  IADD3 R166, P2, P3, R21, c[0x0][0x170], R16 ;  /* 0x00005c0015a67a10 */ /* 0x000fe20007b5e010 */
[----:B------:R-:W-:Y:S01]  /*1cf0*/  IMAD R19, R34, 0x2, R18 ;  /* 0x0000000222137824 */ /* 0x000fe200078e0212 */
[----:B------:R-:W-:Y:S01]  /*1d00*/  SHF.R.U32.HI R21, RZ, 0x5, R0 ;  /* 0x00000005ff157819 */ /* 0x000fe20000011600 */
[----:B------:R-:W-:Y:S01]  /*1d10*/  IMAD.HI R16, R5, 0x2, RZ ;  /* 0x0000000205107827 */ /* 0x000fe200078e02ff */
[----:B------:R-:W-:Y:S01]  /*1d20*/  LOP3.LUT R14, R20, 0x800, RZ, 0xc0, !PT ;  /* 0x00000800140e7812 */ /* 0x000fe200078ec0ff */
[----:B------:R-:W-:Y:S01]  /*1d30*/  CS2R R96, SRZ ;  /* 0x0000000000607805 */ /* 0x000fe2000001ff00 */
[C---:B------:R-:W-:Y:S01]  /*1d40*/  LEA R20, R34.reuse, R19, 0x1 ;  /* 0x0000001322147211 */ /* 0x040fe200078e08ff */
[----:B------:R-:W-:Y:S01]  /*1d50*/  CS2R R98, SRZ ;  /* 0x0000000000627805 */ /* 0x000fe2000001ff00 */
[----:B------:R-:W-:Y:S01]  /*1d60*/  SGXT.U32 R5, R21, 0x2 ;  /* 0x000000021505781a */ /* 0x000fe20000000000 */
[----:B------:R-:W-:Y:S01]  /*1d70*/  IMAD.HI R21, R15, 0x2, RZ ;  /* 0x000000020f157827 */ /* 0x000fe200078e02ff */
[----:B------:R-:W-:Y:S01]  /*1d80*/  LEA R15, R34, R20, 0x1 ;  /* 0x00000014220f7211 */ /* 0x000fe200078e08ff */
[----:B------:R-:W-:Y:S01]  /*1d90*/  CS2R R92, SRZ ;  /* 0x00000000005c7805 */ /* 0x000fe2000001ff00 */
[----:B------:R-:W-:Y:S01]  /*1da0*/  IADD3 R14, R14, R23, RZ ;  /* 0x000000170e0e7210 */ /* 0x000fe20007ffe0ff */
[----:B------:R-:W-:Y:S01]  /*1db0*/  IMAD R23, R5, c[0x0][0x1b8], RZ ;  /* 0x00006e0005177a24 */ /* 0x000fe200078e02ff */
[C---:B------:R-:W-:Y:S01]  /*1dc0*/  LEA R5, R34.reuse, R15, 0x1 ;  /* 0x0000000f22057211 */ /* 0x040fe200078e08ff */
[----:B------:R-:W-:Y:S01]  /*1dd0*/  CS2R R94, SRZ ;  /* 0x00000000005e7805 */ /* 0x000fe2000001ff00 */
[----:B------:R-:W-:Y:S01]  /*1de0*/  IADD3.X R32, R17, c[0x0][0x16c], R16, P0, P1 ;  /* 0x00005b0011207a10 */ /* 0x000fe200007e2410 */
[----:B------:R-:W-:Y:S01]  /*1df0*/  CS2R R88, SRZ ;  /* 0x0000000000587805 */ /* 0x000fe2000001ff00 */
[----:B------:R-:W-:Y:S01]  /*1e00*/  LEA R16, R34, R5, 0x1 ;  /* 0x0000000522107211 */ /* 0x000fe200078e08ff */
[----:B------:R-:W-:Y:S01]  /*1e10*/  CS2R R90, SRZ ;  /* 0x00000000005a7805 */ /* 0x000fe2000001ff00 */
[----:B------:R-:W-:Y:S01]  /*1e20*/  LEA R242, P0, R18, R202, 0x1 ;  /* 0x000000ca12f27211 */ /* 0x000fe200078008ff */
[----:B------:R-:W-:Y:S01]  /*1e30*/  CS2R R84, SRZ ;  /* 0x0000000000547805 */ /* 0x000fe2000001ff00 */
[----:B------:R-:W-:Y:S01]  /*1e40*/  LEA R17, R34, R16, 0x1 ;  /* 0x0000001022117211 */ /* 0x000fe200078e08ff */
[----:B------:R-:W-:Y:S01]  /*1e50*/  CS2R R86, SRZ ;  /* 0x0000000000567805 */ /* 0x000fe2000001ff00 */
[C---:B------:R-:W-:Y:S01]  /*1e60*/  LEA R240, P1, R19.reuse, R202, 0x1 ;  /* 0x000000ca13f07211 */ /* 0x040fe200078208ff */
[----:B------:R-:W-:Y:S01]  /*1e70*/  CS2R R80, SRZ ;  /* 0x0000000000507805 */ /* 0x000fe2000001ff00 */
[-C--:B------:R-:W-:Y:S01]  /*1e80*/  LEA.HI.X.SX32 R243, R18, R32.reuse, 0x1, P0 ;  /* 0x0000002012f37211 */ /* 0x080fe200000f0eff */
[C---:B------:R-:W-:Y:S01]  /*1e90*/  IMAD R18, R34.reuse, 0x2, R17 ;  /* 0x0000000222127824 */ /* 0x040fe200078e0211 */
[----:B------:R-:W-:Y:S01]  /*1ea0*/  LEA.HI.X.SX32 R241, R19, R32, 0x1, P1 ;  /* 0x0000002013f17211 */ /* 0x000fe200008f0eff */
[----:B------:R-:W-:Y:S01]  /*1eb0*/  CS2R R82, SRZ ;  /* 0x0000000000527805 */ /* 0x000fe2000001ff00 */
[C---:B------:R-:W-:Y:S01]  /*1ec0*/  LEA R236, P1, R15.reuse, R202, 0x1 ;  /* 0x000000ca0fec7211 */ /* 0x040fe200078208ff */
[----:B------:R-:W-:Y:S01]  /*1ed0*/  CS2R R76, SRZ ;  /* 0x00000000004c7805 */ /* 0x000fe2000001ff00 */
[----:B------:R-:W-:Y:S01]  /*1ee0*/  LEA R19, R34, R18, 0x1 ;  /* 0x0000001222137211 */ /* 0x000fe200078e08ff */
[----:B------:R-:W-:Y:S01]  /*1ef0*/  CS2R R78, SRZ ;  /* 0x00000000004e7805 */ /* 0x000fe2000001ff00 */
[----:B------:R-:W-:Y:S01]  /*1f00*/  LEA R238, P0, R20, R202, 0x1 ;  /* 0x000000ca14ee7211 */ /* 0x000fe200078008ff */
[----:B------:R-:W-:Y:S01]  /*1f10*/  CS2R R72, SRZ ;  /* 0x0000000000487805 */ /* 0x000fe2000001ff00 */
[-C--:B------:R-:W-:Y:S01]  /*1f20*/  LEA.HI.X.SX32 R237, R15, R32.reuse, 0x1, P1 ;  /* 0x000000200fed7211 */ /* 0x080fe200008f0eff */
[----:B------:R-:W-:Y:S01]  /*1f30*/  CS2R R74, SRZ ;  /* 0x00000000004a7805 */ /* 0x000fe2000001ff00 */
[----:B------:R-:W-:Y:S01]  /*1f40*/  LEA R15, R34, R19, 0x1 ;  /* 0x00000013220f7211 */ /* 0x000fe200078e08ff */
[----:B------:R-:W-:Y:S01]  /*1f50*/  CS2R R68, SRZ ;  /* 0x0000000000447805 */ /* 0x000fe2000001ff00 */
[----:B------:R-:W-:Y:S01]  /*1f60*/  LEA.HI.X.SX32 R239, R20, R32, 0x1, P0 ;  /* 0x0000002014ef7211 */ /* 0x000fe200000f0eff */
[----:B------:R-:W-:Y:S01]  /*1f70*/  CS2R R70, SRZ ;  /* 0x0000000000467805 */ /* 0x000fe2000001ff00 */
[CC--:B------:R-:W-:Y:S01]  /*1f80*/  LEA R232, P0, R5.reuse, R202.reuse, 0x1 ;  /* 0x000000ca05e87211 */ /* 0x0c0fe200078008ff */
[----:B------:R-:W-:Y:S01]  /*1f90*/  CS2R R64, SRZ ;  /* 0x0000000000407805 */ /* 0x000fe2000001ff00 */
[----:B------:R-:W-:Y:S01]  /*1fa0*/  LEA R20, R34, R15, 0x1 ;  /* 0x0000000f22147211 */ /* 0x000fe200078e08ff */
[----:B------:R-:W-:Y:S01]  /*1fb0*/  CS2R R66, SRZ ;  /* 0x0000000000427805 */ /* 0x000fe2000001ff00 */
[----:B------:R-:W-:Y:S01]  /*1fc0*/  LEA R230, P1, R16, R202, 0x1 ;  /* 0x000000ca10e67211 */ /* 0x000fe200078208ff */
[----:B------:R-:W-:Y:S01]  /*1fd0*/  CS2R R60, SRZ ;  /* 0x00000000003c7805 */ /* 0x000fe2000001ff00 */
[----:B------:R-:W-:Y:S01]  /*1fe0*/  LEA.HI.X.SX32 R233, R5, R32, 0x1, P0 ;  /* 0x0000002005e97211 */ /* 0x000fe200000f0eff */
[----:B------:R-:W-:Y:S01]  /*1ff0*/  CS2R R62, SRZ ;  /* 0x00000000003e7805 */ /* 0x000fe2000001ff00 */
[----:B------:R-:W-:Y:S01]  /*2000*/  IADD3.X R30, R22, c[0x0][0x174], R21, P2, P3 ;  /* 0x00005d00161e7a10 */ /* 0x000fe200017e6415 */
[----:B------:R-:W-:Y:S01]  /*2010*/  CS2R R56, SRZ ;  /* 0x0000000000387805 */ /* 0x000fe2000001ff00 */
[----:B------:R-:W-:Y:S01]  /*2020*/  LEA R5, R34, R20, 0x1 ;  /* 0x0000001422057211 */ /* 0x000fe200078e08ff */
[----:B------:R-:W-:Y:S01]  /*2030*/  CS2R R58, SRZ ;  /* 0x00000000003a7805 */ /* 0x000fe2000001ff00 */
[----:B------:R-:W-:Y:S01]  /*2040*/  LEA R21, R36, R23, 0x2 ;  /* 0x0000001724157211 */ /* 0x000fe200078e10ff */
[----:B------:R-:W-:Y:S01]  /*2050*/  UMOV UR4, URZ ;  /* 0x0000003f00047c82 */ /* 0x000fe20008000000 */
[----:B------:R-:W-:Y:S01]  /*2060*/  LEA.HI.X.SX32 R231, R16, R32, 0x1, P1 ;  /* 0x0000002010e77211 */ /* 0x000fe200008f0eff */
[----:B------:R-:W-:Y:S01]  /*2070*/  UMOV UR5, URZ ;  /* 0x0000003f00057c82 */ /* 0x000fe20008000000 */
[----:B------:R-:W-:-:S02]  /*2080*/  LEA R228, P0, R17, R202, 0x1 ;  /* 0x000000ca11e47211 */ /* 0x000fc400078008ff */
[----:B------:R-:W-:Y:S02]  /*2090*/  LEA R16, R34, R5, 0x1 ;  /* 0x0000000522107211 */ /* 0x000fe400078e08ff */
[----:B------:R-:W-:Y:S02]  /*20a0*/  LEA R22, R36, R21, 0x2 ;  /* 0x0000001524167211 */ /* 0x000fe400078e10ff */
[----:B------:R-:W-:Y:S02]  /*20b0*/  LEA R224, P2, R19, R202, 0x1 ;  /* 0x000000ca13e07211 */ /* 0x000fe400078408ff */
[----:B------:R-:W-:Y:S01]  /*20c0*/  LEA.HI.X.SX32 R229, R17, R32, 0x1, P0 ;  /* 0x0000002011e57211 */ /* 0x000fe200000f0eff */
[----:B------:R-:W-:Y:S01]  /*20d0*/  IMAD R17, R34, 0x2, R16 ;  /* 0x0000000222117824 */ /* 0x000fe200078e0210 */
[----:B------:R-:W-:Y:S02]  /*20e0*/  LEA R24, R36, R22, 0x2 ;  /* 0x0000001624187211 */ /* 0x000fe400078e10ff */
[----:B------:R-:W-:-:S02]  /*20f0*/  LEA R226, P1, R18, R202, 0x1 ;  /* 0x000000ca12e27211 */ /* 0x000fc400078208ff */
[----:B------:R-:W-:Y:S02]  /*2100*/  LEA.HI.X.SX32 R225, R19, R32, 0x1, P2 ;  /* 0x0000002013e17211 */ /* 0x000fe400010f0eff */
[----:B------:R-:W-:Y:S02]  /*2110*/  LEA R25, R36, R24, 0x2 ;  /* 0x0000001824197211 */ /* 0x000fe400078e10ff */
[----:B------:R-:W-:Y:S02]  /*2120*/  LEA.HI.X.SX32 R227, R18, R32, 0x1, P1 ;  /* 0x0000002012e37211 */ /* 0x000fe400008f0eff */
[-C--:B------:R-:W-:Y:S01]  /*2130*/  LEA R210, P2, R5, R202.reuse, 0x1 ;  /* 0x000000ca05d27211 */ /* 0x080fe200078408ff */
[----:B------:R-:W-:Y:S01]  /*2140*/  IMAD R26, R36, 0x4, R25 ;  /* 0x00000004241a7824 */ /* 0x000fe200078e0219 */
[----:B------:R-:W-:Y:S02]  /*2150*/  LEA R18, R34, R17, 0x1 ;  /* 0x0000001122127211 */ /* 0x000fe400078e08ff */
[----:B------:R-:W-:-:S02]  /*2160*/  LEA R214, P0, R15, R202, 0x1 ;  /* 0x000000ca0fd67211 */ /* 0x000fc400078008ff */
[----:B------:R-:W-:Y:S02]  /*2170*/  LEA R212, P1, R20, R202, 0x1 ;  /* 0x000000ca14d47211 */ /* 0x000fe400078208ff */
[----:B------:R-:W-:Y:S02]  /*2180*/  LEA.HI.X.SX32 R211, R5, R32, 0x1, P2 ;  /* 0x0000002005d37211 */ /* 0x000fe400010f0eff */
[----:B------:R-:W-:Y:S02]  /*2190*/  LEA R5, R34, R18, 0x1 ;  /* 0x0000001222057211 */ /* 0x000fe400078e08ff */
[-C--:B------:R-:W-:Y:S02]  /*21a0*/  LEA.HI.X.SX32 R215, R15, R32.reuse, 0x1, P0 ;  /* 0x000000200fd77211 */ /* 0x080fe400000f0eff */
[----:B------:R-:W-:Y:S02]  /*21b0*/  LEA.HI.X.SX32 R213, R20, R32, 0x1, P1 ;  /* 0x0000002014d57211 */ /* 0x000fe400008f0eff */
[----:B------:R-:W-:-:S02]  /*21c0*/  LEA R208, P0, R16, R202, 0x1 ;  /* 0x000000ca10d07211 */ /* 0x000fc400078008ff */
[-C--:B------:R-:W-:Y:S02]  /*21d0*/  LEA R206, P1, R17, R202.reuse, 0x1 ;  /* 0x000000ca11ce7211 */ /* 0x080fe400078208ff */
[-C--:B------:R-:W-:Y:S02]  /*21e0*/  LEA R204, P2, R18, R202.reuse, 0x1 ;  /* 0x000000ca12cc7211 */ /* 0x080fe400078408ff */
[C---:B------:R-:W-:Y:S02]  /*21f0*/  LEA R202, P3, R5.reuse, R202, 0x1 ;  /* 0x000000ca05ca7211 */ /* 0x040fe400078608ff */
[C---:B------:R-:W-:Y:S02]  /*2200*/  LEA R27, R36.reuse, R26, 0x2 ;  /* 0x0000001a241b7211 */ /* 0x040fe400078e10ff */
[----:B------:R-:W-:Y:S02]  /*2210*/  LEA.HI.X.SX32 R203, R5, R32, 0x1, P3 ;  /* 0x0000002005cb7211 */ /* 0x000fe400018f0eff */
[----:B------:R-:W-:-:S02]  /*2220*/  LEA R5, R36, R27, 0x2 ;  /* 0x0000001b24057211 */ /* 0x000fc400078e10ff */
[-C--:B------:R-:W-:Y:S02]  /*2230*/  LEA.HI.X.SX32 R209, R16, R32.reuse, 0x1, P0 ;  /* 0x0000002010d17211 */ /* 0x080fe400000f0eff */
[C---:B------:R-:W-:Y:S02]  /*2240*/  LEA R15, R36.reuse, R5, 0x2 ;  /* 0x00000005240f7211 */ /* 0x040fe400078e10ff */
[----:B------:R-:W-:Y:S02]  /*2250*/  LEA.HI.X.SX32 R207, R17, R32, 0x1, P1 ;  /* 0x0000002011cf7211 */ /* 0x000fe400008f0eff */
[C---:B------:R-:W-:Y:S01]  /*2260*/  LEA R198, P1, R21.reuse, R166, 0x1 ;  /* 0x000000a615c67211 */ /* 0x040fe200078208ff */
[----:B------:R-:W-:Y:S01]  /*2270*/  IMAD R16, R36, 0x4, R15 ;  /* 0x0000000424107824 */ /* 0x000fe200078e020f */
[----:B------:R-:W-:Y:S02]  /*2280*/  LEA.HI.X.SX32 R205, R18, R32, 0x1, P2 ;  /* 0x0000002012cd7211 */ /* 0x000fe400010f0eff */
[----:B------:R-:W-:Y:S01]  /*2290*/  LEA.HI.X.SX32 R199, R21, R30, 0x1, P1 ;  /* 0x0000001e15c77211 */ /* 0x000fe200008f0eff */
[----:B------:R-:W-:Y:S01]  /*22a0*/  IMAD R21, R28, 0x90, RZ ;  /* 0x000000901c157824 */ /* 0x000fe200078e02ff */
[----:B------:R-:W-:-:S02]  /*22b0*/  LEA R17, R36, R16, 0x2 ;  /* 0x0000001024117211 */ /* 0x000fc400078e10ff */
[-C--:B------:R-:W-:Y:S02]  /*22c0*/  LEA R192, P1, R25, R166.reuse, 0x1 ;  /* 0x000000a619c07211 */ /* 0x080fe400078208ff */
[-C--:B------:R-:W-:Y:S02]  /*22d0*/  LEA R200, P0, R23, R166.reuse, 0x1 ;  /* 0x000000a617c87211 */ /* 0x080fe400078008ff */
[----:B------:R-:W-:Y:S02]  /*22e0*/  LEA R196, P2, R22, R166, 0x1 ;  /* 0x000000a616c47211 */ /* 0x000fe400078408ff */
[----:B------:R-:W-:Y:S02]  /*22f0*/  LEA R18, R36, R17, 0x2 ;  /* 0x0000001124127211 */ /* 0x000fe400078e10ff */
[----:B------:R-:W-:Y:S02]  /*2300*/  LEA.HI.X.SX32 R193, R25, R30, 0x1, P1 ;  /* 0x0000001e19c17211 */ /* 0x000fe400008f0eff */
[----:B------:R-:W-:-:S02]  /*2310*/  LEA R186, P1, R5, R166, 0x1 ;  /* 0x000000a605ba7211 */ /* 0x000fc400078208ff */
[-C--:B------:R-:W-:Y:S02]  /*2320*/  LEA.HI.X.SX32 R201, R23, R30.reuse, 0x1, P0 ;  /* 0x0000001e17c97211 */ /* 0x080fe400000f0eff */
[----:B------:R-:W-:Y:S02]  /*2330*/  LEA.HI.X.SX32 R197, R22, R30, 0x1, P2 ;  /* 0x0000001e16c57211 */ /* 0x000fe400010f0eff */
[-C--:B------:R-:W-:Y:S02]  /*2340*/  LEA R194, P0, R24, R166.reuse, 0x1 ;  /* 0x000000a618c27211 */ /* 0x080fe400078008ff */
[----:B------:R-:W-:Y:S02]  /*2350*/  LEA R190, P2, R26, R166, 0x1 ;  /* 0x000000a61abe7211 */ /* 0x000fe400078408ff */
[----:B------:R-:W-:Y:S02]  /*2360*/  LEA R19, R36, R18, 0x2 ;  /* 0x0000001224137211 */ /* 0x000fe400078e10ff */
[----:B------:R-:W-:-:S02]  /*2370*/  LEA.HI.X.SX32 R187, R5, R30, 0x1, P1 ;  /* 0x0000001e05bb7211 */ /* 0x000fc400008f0eff */
[----:B------:R-:W-:Y:S02]  /*2380*/  LEA R180, P1, R17, R166, 0x1 ;  /* 0x000000a611b47211 */ /* 0x000fe400078208ff */
[-C--:B------:R-:W-:Y:S02]  /*2390*/  LEA.HI.X.SX32 R195, R24, R30.reuse, 0x1, P0 ;  /* 0x0000001e18c37211 */ /* 0x080fe400000f0eff */
[----:B------:R-:W-:Y:S02]  /*23a0*/  LEA.HI.X.SX32 R191, R26, R30, 0x1, P2 ;  /* 0x0000001e1abf7211 */ /* 0x000fe400010f0eff */
[----:B------:R-:W-:Y:S02]  /*23b0*/  LEA R5, R36, R19, 0x2 ;  /* 0x0000001324057211 */ /* 0x000fe400078e10ff */
[-C--:B------:R-:W-:Y:S02]  /*23c0*/  LEA R188, P0, R27, R166.reuse, 0x1 ;  /* 0x000000a61bbc7211 */ /* 0x080fe400078008ff */
[----:B------:R-:W-:-:S02]  /*23d0*/  LEA R184, P2, R15, R166, 0x1 ;  /* 0x000000a60fb87211 */ /* 0x000fc400078408ff */
[----:B------:R-:W-:Y:S02]  /*23e0*/  LEA.HI.X.SX32 R181, R17, R30, 0x1, P1 ;  /* 0x0000001e11b57211 */ /* 0x000fe400008f0eff */
[----:B------:R-:W-:Y:S02]  /*23f0*/  LEA R174, P1, R5, R166, 0x1 ;  /* 0x000000a605ae7211 */ /* 0x000fe400078208ff */
[-C--:B------:R-:W-:Y:S02]  /*2400*/  LEA.HI.X.SX32 R189, R27, R30.reuse, 0x1, P0 ;  /* 0x0000001e1bbd7211 */ /* 0x080fe400000f0eff */
[----:B------:R-:W-:Y:S01]  /*2410*/  LEA.HI.X.SX32 R185, R15, R30, 0x1, P2 ;  /* 0x0000001e0fb97211 */ /* 0x000fe200010f0eff */
[----:B------:R-:W-:Y:S01]  /*2420*/  IMAD R15, R36, 0x4, R5 ;  /* 0x00000004240f7824 */ /* 0x000fe200078e0205 */
[----:B------:R-:W-:Y:S02]  /*2430*/  LEA R182, P0, R16, R166, 0x1 ;  /* 0x000000a610b67211 */ /* 0x000fe400078008ff */
[----:B------:R-:W-:-:S02]  /*2440*/  LEA.HI.X.SX32 R175, R5, R30, 0x1, P1 ;  /* 0x0000001e05af7211 */ /* 0x000fc400008f0eff */
[----:B------:R-:W-:Y:S02]  /*2450*/  LEA R178, P2, R18, R166, 0x1 ;  /* 0x000000a612b27211 */ /* 0x000fe400078408ff */
[----:B------:R-:W-:Y:S02]  /*2460*/  LOP3.LUT R5, R11, 0x30, RZ, 0xc0, !PT ;  /* 0x000000300b057812 */ /* 0x000fe400078ec0ff */
[-C--:B------:R-:W-:Y:S02]  /*2470*/  LEA.HI.X.SX32 R183, R16, R30.reuse, 0x1, P0 ;  /* 0x0000001e10b77211 */ /* 0x080fe400000f0eff */
[----:B------:R-:W-:Y:S01]  /*2480*/  LEA R16, R36, R15, 0x2 ;  /* 0x0000000f24107211 */ /* 0x000fe200078e10ff */
[----:B------:R-:W-:Y:S01]  /*2490*/  IMAD R5, R28, 0x40, R5 ;  /* 0x000000401c057824 */ /* 0x000fe200078e0205 */
[----:B------:R-:W-:Y:S02]  /*24a0*/  LEA.HI.X.SX32 R179, R18, R30, 0x1, P2 ;  /* 0x0000001e12b37211 */ /* 0x000fe400010f0eff */
[----:B------:R-:W-:-:S02]  /*24b0*/  LEA R176, P0, R19, R166, 0x1 ;  /* 0x000000a613b07211 */ /* 0x000fc400078008ff */
[-C--:B------:R-:W-:Y:S02]  /*24c0*/  LEA R172, P2, R15, R166.reuse, 0x1 ;  /* 0x000000a60fac7211 */ /* 0x080fe400078408ff */
[C---:B------:R-:W-:Y:S02]  /*24d0*/  LEA R166, P3, R16.reuse, R166, 0x1 ;  /* 0x000000a610a67211 */ /* 0x040fe400078608ff */
[--C-:B------:R-:W-:Y:S02]  /*24e0*/  LOP3.LUT R21, R21, 0x30, R10.reuse, 0x78, !PT ;  /* 0x0000003015157812 */ /* 0x100fe400078e780a */
[-C--:B------:R-:W-:Y:S02]  /*24f0*/  LEA.HI.X.SX32 R167, R16, R30.reuse, 0x1, P3 ;  /* 0x0000001e10a77211 */ /* 0x080fe400018f0eff */
[----:B------:R-:W-:Y:S01]  /*2500*/  LOP3.LUT R22, R5, 0x30, R10, 0x78, !PT ;  /* 0x0000003005167812 */ /* 0x000fe200078e780a */
[----:B------:R-:W-:Y:S01]  /*2510*/  CS2R R16, SRZ ;  /* 0x0000000000107805 */ /* 0x000fe2000001ff00 */
[----:B------:R-:W-:-:S02]  /*2520*/  LEA.HI.X.SX32 R177, R19, R30, 0x1, P0 ;  /* 0x0000001e13b17211 */ /* 0x000fc400000f0eff */
[----:B------:R-:W-:Y:S02]  /*2530*/  LEA.HI.X.SX32 R173, R15, R30, 0x1, P2 ;  /* 0x0000001e0fad7211 */ /* 0x000fe400010f0eff */
[----:B------:R-:W-:Y:S02]  /*2540*/  MOV R24, 0xff800000 ;  /* 0xff80000000187802 */ /* 0x000fe40000000f00 */
[----:B------:R-:W-:Y:S02]  /*2550*/  MOV R138, 0x3f800000 ;  /* 0x3f800000008a7802 */ /* 0x000fe40000000f00 */
[----:B------:R-:W-:Y:S02]  /*2560*/  MOV R136, 0x3f800000 ;  /* 0x3f80000000887802 */ /* 0x000fe40000000f00 */
[----:B------:R-:W-:Y:S02]  /*2570*/  MOV R125, 0x3f800000 ;  /* 0x3f800000007d7802 */ /* 0x000fe40000000f00 */
[----:B------:R-:W-:-:S02]  /*2580*/  MOV R25, 0xff800000 ;  /* 0xff80000000197802 */ /* 0x000fc40000000f00 */
[----:B------:R-:W-:Y:S02]  /*2590*/  MOV R128, 0xff800000 ;  /* 0xff80000000807802 */ /* 0x000fe40000000f00 */
[----:B------:R-:W-:Y:S02]  /*25a0*/  MOV R165, 0xff800000 ;  /* 0xff80000000a57802 */ /* 0x000fe40000000f00 */
[C---:B------:R-:W-:Y:S02]  /*25b0*/  IADD3 R23, R12.reuse, 0x48, RZ ;  /* 0x000000480c177810 */ /* 0x040fe40007ffe0ff */
[C---:B------:R-:W-:Y:S02]  /*25c0*/  IADD3 R120, R12.reuse, 0x40, RZ ;  /* 0x000000400c787810 */ /* 0x040fe40007ffe0ff */
[----:B------:R-:W-:Y:S02]  /*25d0*/  IADD3 R121, R12, 0x8, RZ ;  /* 0x000000080c797810 */ /* 0x000fe40007ffe0ff */
[----:B------:R-:W-:-:S02]  /*25e0*/  LOP3.LUT R122, R13, 0x20, RZ, 0x3c, !PT ;  /* 0x000000200d7a7812 */ /* 0x000fc400078e3cff */
[C---:B------:R-:W-:Y:S02]  /*25f0*/  LOP3.LUT R123, R13.reuse, 0x40, RZ, 0x3c, !PT ;  /* 0x000000400d7b7812 */ /* 0x040fe400078e3cff */
[----:B------:R-:W-:Y:S02]  /*2600*/  LOP3.LUT R124, R13, 0x60, RZ, 0x3c, !PT ;  /* 0x000000600d7c7812 */ /* 0x000fe400078e3cff */
[----:B------:R-:W-:Y:S02]  /*2610*/  LOP3.LUT R5, R21, 0x40, RZ, 0x3c, !PT ;  /* 0x0000004015057812 */ /* 0x000fe400078e3cff */
.L_x_2:
[----:B------:R-:W-:-:S04]  /*2620*/  IMAD.WIDE R30, R17, 0x2, R232 ;  /* 0x00000002111e7825 */ /* 0x000fc800078e02e8 */
[C---:B------:R-:W-:Y:S01]  /*2630*/  IMAD.WIDE R18, R17.reuse, 0x2, R242 ;  /* 0x0000000211127825 */ /* 0x040fe200078e02f2 */
[----:B------:R0:W2:Y:S03]  /*2640*/  LDG.E.U16 R48, [R30.64] ;  /* 0x000000061e307981 */ /* 0x0000a6000c1e1500 */
[C---:B------:R-:W-:Y:S01]  /*2650*/  IMAD.WIDE R26, R17.reuse, 0x2, R240 ;  /* 0x00000002111a7825 */ /* 0x040fe200078e02f0 */
[----:B------:R1:W3:Y:S03]  /*2660*/  LDG.E.U16 R20, [R18.64] ;  /* 0x0000000612147981 */ /* 0x0002e6000c1e1500 */
[C---:B------:R-:W-:Y:S01]  /*2670*/  IMAD.WIDE R28, R17.reuse, 0x2, R238 ;  /* 0x00000002111c7825 */ /* 0x040fe200078e02ee */
[----:B------:R4:W5:Y:S03]  /*2680*/  LDG.E.U16 R15, [R26.64] ;  /* 0x000000061a0f7981 */ /* 0x000966000c1e1500 */
[C---:B------:R-:W-:Y:S01]  /*2690*/  IMAD.WIDE R32, R17.reuse, 0x2, R230 ;  /* 0x0000000211207825 */ /* 0x040fe200078e02e6 */
[----:B------:R0:W5:Y:S03]  /*26a0*/  LDG.E.U16 R46, [R28.64] ;  /* 0x000000061c2e7981 */ /* 0x000166000c1e1500 */
[C---:B------:R-:W-:Y:S01]  /*26b0*/  IMAD.WIDE R36, R17.reuse, 0x2, R224 ;  /* 0x0000000211247825 */ /* 0x040fe200078e02e0 */
[----:B------:R0:W5:Y:S03]  /*26c0*/  LDG.E.U16 R47, [R32.64] ;  /* 0x00000006202f7981 */ /* 0x000166000c1e1500 */
[----:B------:R-:W-:-:S02]  /*26d0*/  IMAD.WIDE R42, R17, 0x2, R208 ;  /* 0x00000002112a7825 */ /* 0x000fc400078e02d0 */
[----:B------:R-:W5:Y:S02]  /*26e0*/  LDG.E.U16 R36, [R36.64] ;  /* 0x0000000624247981 */ /* 0x000f64000c1e1500 */
[C---:B------:R-:W-:Y:S02]  /*26f0*/  IMAD.WIDE R38, R17.reuse, 0x2, R214 ;  /* 0x0000000211267825 */ /* 0x040fe400078e02d6 */
[----:B------:R-:W5:Y:S02]  /*2700*/  LDG.E.U16 R42, [R42.64] ;  /* 0x000000062a2a7981 */ /* 0x000f64000c1e1500 */
[C---:B------:R-:W-:Y:S02]  /*2710*/  IMAD.WIDE R44, R17.reuse, 0x2, R206 ;  /* 0x00000002112c7825 */ /* 0x040fe400078e02ce */
[----:B------:R-:W5:Y:S02]  /*2720*/  LDG.E.U16 R39, [R38.64] ;  /* 0x0000000626277981 */ /* 0x000f64000c1e1500 */
[----:B------:R-:W-:-:S02]  /*2730*/  IMAD.WIDE R34, R17, 0x2, R228 ;  /* 0x0000000211227825 */ /* 0x000fc400078e02e4 */
[----:B------:R-:W5:Y:S02]  /*2740*/  LDG.E.U16 R45, [R44.64] ;  /* 0x000000062c2d7981 */ /* 0x000f64000c1e1500 */
[C---:B------:R-:W-:Y:S02]  /*2750*/  IMAD.WIDE R40, R17.reuse, 0x2, R212 ;  /* 0x0000000211287825 */ /* 0x040fe400078e02d4 */
[----:B------:R-:W5:Y:S02]  /*2760*/  LDG.E.U16 R34, [R34.64] ;  /* 0x0000000622227981 */ /* 0x000f64000c1e1500 */
[C---:B0-----:R-:W-:Y:S02]  /*2770*/  IMAD.WIDE R30, R17.reuse, 0x2, R204 ;  /* 0x00000002111e7825 */ /* 0x041fe400078e02cc */
[----:B------:R-:W5:Y:S02]  /*2780*/  LDG.E.U16 R40, [R40.64] ;  /* 0x0000000628287981 */ /* 0x000f64000c1e1500 */
[----:B-1----:R-:W-:-:S02]  /*2790*/  IMAD.WIDE R18, R17, 0x2, R236 ;  /* 0x0000000211127825 */ /* 0x002fc400078e02ec */
[----:B------:R-:W5:Y:S02]  /*27a0*/  LDG.E.U16 R30, [R30.64] ;  /* 0x000000061e1e7981 */ /* 0x000f64000c1e1500 */
[C---:B----4-:R-:W-:Y:S02]  /*27b0*/  IMAD.WIDE R26, R17.reuse, 0x2, R226 ;  /* 0x00000002111a7825 */ /* 0x050fe400078e02e2 */
[----:B------:R-:W4:Y:S02]  /*27c0*/  LDG.E.U16 R19, [R18.64] ;  /* 0x0000000612137981 */ /* 0x000f24000c1e1500 */
[C---:B------:R-:W-:Y:S02]  /*27d0*/  IMAD.WIDE R28, R17.reuse, 0x2, R210 ;  /* 0x00000002111c7825 */ /* 0x040fe400078e02d2 */
[----:B------:R-:W4:Y:S02]  /*27e0*/  LDG.E.U16 R27, [R26.64] ;  /* 0x000000061a1b7981 */ /* 0x000f24000c1e1500 */
[----:B------:R-:W-:-:S02]  /*27f0*/  IMAD.WIDE R32, R17, 0x2, R202 ;  /* 0x0000000211207825 */ /* 0x000fc400078e02ca */
[----:B------:R-:W4:Y:S04]  /*2800*/  LDG.E.U16 R29, [R28.64] ;  /* 0x000000061c1d7981 */ /* 0x000f28000c1e1500 */
[----:B------:R-:W4:Y:S04]  /*2810*/  LDG.E.U16 R33, [R32.64] ;  /* 0x0000000620217981 */ /* 0x000f28000c1e1500 */
[----:B------:R-:W-:Y:S01]  /*2820*/  BAR.SYNC.DEFER_BLOCKING 0x0 ;  /* 0x0000000000007b1d */ /* 0x000fe20000010000 */
[----:B------:R-:W-:-:S04]  /*2830*/  IMAD.WIDE R130, R16, 0x2, R196 ;  /* 0x0000000210827825 */ /* 0x000fc800078e02c4 */
        /* <DEDUP_REMOVED lines=8> */
[C---:B------:R-:W-:Y:S01]  /*28c0*/  IMAD.WIDE R244, R16.reuse, 0x2, R166 ;  /* 0x0000000210f47825 */ /* 0x040fe200078e02a6 */
[----:B--2---:R-:W-:Y:S04]  /*28d0*/  STS.U16 [R13+0x4400], R48 ;  /* 0x004400300d007388 */ /* 0x004fe80000000400 */
[----:B---3--:R-:W-:Y:S04]  /*28e0*/  STS.U16 [R13+0x4000], R20 ;  /* 0x004000140d007388 */ /* 0x008fe80000000400 */
[----:B-----5:R-:W-:Y:S04]  /*28f0*/  STS.U16 [R13+0x4800], R36 ;  /* 0x004800240d007388 */ /* 0x020fe80000000400 */
[----:B------:R-:W-:Y:S04]  /*2900*/  STS.U16 [R13+0x4c00], R42 ;  /* 0x004c002a0d007388 */ /* 0x000fe80000000400 */
        /* <DEDUP_REMOVED lines=8> */
[----:B----4-:R0:W-:Y:S04]  /*2990*/  STS.U16 [R124+0x4300], R19 ;  /* 0x004300137c007388 */ /* 0x0101e80000000400 */
[----:B------:R-:W-:Y:S04]  /*29a0*/  STS.U16 [R124+0x4700], R27 ;  /* 0x0047001b7c007388 */ /* 0x000fe80000000400 */
[----:B------:R-:W-:Y:S04]  /*29b0*/  STS.U16 [R124+0x4b00], R29 ;  /* 0x004b001d7c007388 */ /* 0x000fe80000000400 */
[----:B------:R-:W-:Y:S04]  /*29c0*/  STS.U16 [R124+0x4f00], R33 ;  /* 0x004f00217c007388 */ /* 0x000fe80000000400 */
[----:B------:R-:W-:Y:S06]  /*29d0*/  BAR.SYNC.DEFER_BLOCKING 0x0 ;  /* 0x0000000000007b1d */ /* 0x000fec0000010000 */
[----:B------:R-:W-:Y:S04]  /*29e0*/  LDSM.16.MT88.4 R48, [R14] ;  /* 0x000000000e30783b */ /* 0x000fe80000004200 */
[----:B------:R-:W1:Y:S04]  /*29f0*/  LDSM.16.M88.4 R156, [R21+0x4000] ;  /* 0x00400000159c783b */ /* 0x000e680000000200 */
[----:B------:R-:W2:Y:S04]  /*2a00*/  LDSM.16.M88.4 R152, [R21+0x4400] ;  /* 0x004400001598783b */ /* 0x000ea80000000200 */
[----:B------:R-:W3:Y:S04]  /*2a10*/  LDSM.16.M88.4 R148, [R21+0x4800] ;  /* 0x004800001594783b */ /* 0x000ee80000000200 */
[----:B------:R-:W4:Y:S04]  /*2a20*/  LDSM.16.M88.4 R144, [R21+0x4c00] ;  /* 0x004c00001590783b */ /* 0x000f280000000200 */
[----:B------:R-:W3:Y:S04]  /*2a30*/  LDSM.16.MT88.4 R168, [R14+0x80] ;  /* 0x000080000ea8783b */ /* 0x000ee80000004200 */
[----:B------:R-:W4:Y:S04]  /*2a40*/  LDSM.16.MT88.4 R160, [R14+0x1000] ;  /* 0x001000000ea0783b */ /* 0x000f280000004200 */
[----:B------:R-:W4:Y:S01]  /*2a50*/  LDSM.16.MT88.4 R44, [R14+0x1080] ;  /* 0x001080000e2c783b */ /* 0x000f220000004200 */
[----:B0-----:R-:W-:-:S03]  /*2a60*/  IMAD.WIDE R18, R16, 0x2, R194 ;  /* 0x0000000210127825 */ /* 0x001fc600078e02c2 */
[----:B------:R0:W5:Y:S04]  /*2a70*/  LDG.E.U16 R130, [R130.64] ;  /* 0x0000000682827981 */ /* 0x000168000c1e1500 */
[----:B------:R-:W5:Y:S04]  /*2a80*/  LDG.E.U16 R222, [R222.64] ;  /* 0x00000006dede7981 */ /* 0x000f68000c1e1500 */
[----:B------:R0:W5:Y:S01]  /*2a90*/  LDG.E.U16 R220, [R220.64] ;  /* 0x00000006dcdc7981 */ /* 0x000162000c1e1500 */
[C---:B-1----:R-:W-:Y:S03]  /*2aa0*/  HMMA.16816.F32 R40, R48.reuse, R156, RZ ;  /* 0x0000009c3028723c */ /* 0x042fe600000018ff */
[----:B------:R1:W5:Y:S04]  /*2ab0*/  LDG.E.U16 R218, [R218.64] ;  /* 0x00000006dada7981 */ /* 0x000368000c1e1500 */
[----:B------:R0:W5:Y:S01]  /*2ac0*/  LDG.E.U16 R216, [R216.64] ;  /* 0x00000006d8d87981 */ /* 0x000162000c1e1500 */
[C---:B--2---:R-:W-:Y:S03]  /*2ad0*/  HMMA.16816.F32 R52, R48.reuse, R152, RZ ;  /* 0x000000983034723c */ /* 0x044fe600000018ff */
[----:B------:R-:W2:Y:S04]  /*2ae0*/  LDG.E.U16 R234, [R234.64] ;  /* 0x00000006eaea7981 */ /* 0x000ea8000c1e1500 */
[----:B------:R1:W2:Y:S01]  /*2af0*/  LDG.E.U16 R19, [R18.64] ;  /* 0x0000000612137981 */ /* 0x0002a2000c1e1500 */
[C---:B---3--:R-:W-:Y:S03]  /*2b00*/  HMMA.16816.F32 R132, R48.reuse, R148, RZ ;  /* 0x000000943084723c */ /* 0x048fe600000018ff */
[----:B------:R-:W3:Y:S04]  /*2b10*/  LDG.E.U16 R139, [R250.64] ;  /* 0x00000006fa8b7981 */ /* 0x000ee8000c1e1500 */
[----:B0-----:R-:W2:Y:S01]  /*2b20*/  LDG.E.U16 R131, [R248.64] ;  /* 0x00000006f8837981 */ /* 0x001ea2000c1e1500 */
[----:B----4-:R-:W-:Y:S03]  /*2b30*/  HMMA.16816.F32 R48, R48, R144, RZ ;  /* 0x000000903030723c */ /* 0x010fe600000018ff */
[----:B-1----:R-:W4:Y:S04]  /*2b40*/  LDG.E.U16 R219, [R246.64] ;  /* 0x00000006f6db7981 */ /* 0x002f28000c1e1500 */
[----:B------:R-:W2:Y:S01]  /*2b50*/  LDG.E.U16 R217, [R244.64] ;  /* 0x00000006f4d97981 */ /* 0x000ea2000c1e1500 */
[----:B------:R-:W-:Y:S03]  /*2b60*/  HMMA.16816.F32 R36, R168, R156, RZ ;  /* 0x0000009ca824723c */ /* 0x000fe600000018ff */
[----:B------:R-:W-:Y:S05]  /*2b70*/  LDSM.16.M88.4 R140, [R5+0x4c00] ;  /* 0x004c0000058c783b */ /* 0x000fea0000000200 */
[C---:B------:R-:W-:Y:S08]  /*2b80*/  HMMA.16816.F32 R40, R160.reuse, R158, R40 ;  /* 0x0000009ea028723c */ /* 0x040ff00000001828 */
[C---:B------:R-:W-:Y:S08]  /*2b90*/  HMMA.16816.F32 R52, R160.reuse, R154, R52 ;  /* 0x0000009aa034723c */ /* 0x040ff00000001834 */
[----:B------:R-:W-:Y:S08]  /*2ba0*/  HMMA.16816.F32 R132, R160, R150, R132 ;  /* 0x00000096a084723c */ /* 0x000ff00000001884 */
[C---:B------:R-:W-:Y:S08]  /*2bb0*/  HMMA.16816.F32 R32, R168.reuse, R152, RZ ;  /* 0x00000098a820723c */ /* 0x040ff000000018ff */
[----:B------:R-:W-:Y:S08]  /*2bc0*/  HMMA.16816.F32 R28, R168, R148, RZ ;  /* 0x00000094a81c723c */ /* 0x000ff000000018ff */
[----:B------:R-:W-:Y:S07]  /*2bd0*/  HMMA.16816.F32 R160, R160, R146, R48 ;  /* 0x00000092a0a0723c */ /* 0x000fee0000001830 */
[C---:B------:R-:W-:Y:S01]  /*2be0*/  IMAD.WIDE R48, R16.reuse, 0x2, R200 ;  /* 0x0000000210307825 */ /* 0x040fe200078e02c8 */
[----:B------:R-:W-:Y:S03]  /*2bf0*/  HMMA.16816.F32 R156, R44, R158, R36 ;  /* 0x0000009e2c9c723c */ /* 0x000fe60000001824 */
[C---:B------:R-:W-:Y:S01]  /*2c00*/  IMAD.WIDE R50, R16.reuse, 0x2, R198 ;  /* 0x0000000210327825 */ /* 0x040fe200078e02c6 */
[----:B------:R0:W2:Y:S03]  /*2c10*/  LDG.E.U16 R20, [R48.64] ;  /* 0x0000000630147981 */ /* 0x0000a6000c1e1500 */
[C---:B------:R-:W-:Y:S01]  /*2c20*/  IMAD.WIDE R38, R16.reuse, 0x2, R192 ;  /* 0x0000000210267825 */ /* 0x040fe200078e02c0 */
[----:B------:R-:W-:Y:S01]  /*2c30*/  HMMA.16816.F32 R168, R168, R144, RZ ;  /* 0x00000090a8a8723c */ /* 0x000fe200000018ff */
[----:B------:R0:W2:Y:S02]  /*2c40*/  LDG.E.U16 R127, [R50.64] ;  /* 0x00000006327f7981 */ /* 0x0000a4000c1e1500 */
[----:B------:R-:W-:-:S02]  /*2c50*/  IMAD.WIDE R36, R16, 0x2, R190 ;  /* 0x0000000210247825 */ /* 0x000fc400078e02be */
[----:B------:R1:W2:Y:S02]  /*2c60*/  LDG.E.U16 R26, [R38.64] ;  /* 0x00000006261a7981 */ /* 0x0002a4000c1e1500 */
[----:B------:R-:W-:Y:S02]  /*2c70*/  IMAD.WIDE R144, R16, 0x2, R186 ;  /* 0x0000000210907825 */ /* 0x000fe400078e02ba */
[----:B------:R1:W2:Y:S04]  /*2c80*/  LDG.E.U16 R27, [R36.64] ;  /* 0x00000006241b7981 */ /* 0x0002a8000c1e1500 */
[----:B------:R1:W2:Y:S01]  /*2c90*/  LDG.E.U16 R129, [R144.64] ;  /* 0x0000000690817981 */ /* 0x0002a2000c1e1500 */
[C---:B------:R-:W-:Y:S03]  /*2ca0*/  HMMA.16816.F32 R152, R44.reuse, R154, R32 ;  /* 0x0000009a2c98723c */ /* 0x040fe60000001820 */
[----:B0-----:R-:W-:Y:S04]  /*2cb0*/  LDSM.16.M88.4 R48, [R5+0x4000] ;  /* 0x004000000530783b */ /* 0x001fe80000000200 */
[----:B------:R-:W-:Y:S01]  /*2cc0*/  LDSM.16.M88.4 R32, [R5+0x4400] ;  /* 0x004400000520783b */ /* 0x000fe20000000200 */
[C---:B------:R-:W-:Y:S03]  /*2cd0*/  HMMA.16816.F32 R148, R44.reuse, R150, R28 ;  /* 0x000000962c94723c */ /* 0x040fe6000000181c */
[----:B------:R-:W0:Y:S04]  /*2ce0*/  LDSM.16.MT88.4 R28, [R14+0x2000] ;  /* 0x002000000e1c783b */ /* 0x000e280000004200 */
[----:B-1----:R-:W1:Y:S01]  /*2cf0*/  LDSM.16.M88.4 R36, [R5+0x4800] ;  /* 0x004800000524783b */ /* 0x002e620000000200 */
[----:B------:R-:W-:Y:S03]  /*2d00*/  HMMA.16816.F32 R144, R44, R146, R168 ;  /* 0x000000922c90723c */ /* 0x000fe600000018a8 */
[----:B------:R-:W1:Y:S04]  /*2d10*/  LDSM.16.MT88.4 R168, [R14+0x2080] ;  /* 0x002080000ea8783b */ /* 0x000e680000004200 */
[----:B------:R-:W1:Y:S01]  /*2d20*/  LDSM.16.MT88.4 R44, [R14+0x3000] ;  /* 0x003000000e2c783b */ /* 0x000e620000004200 */
[C---:B0-----:R-:W-:Y:S08]  /*2d30*/  HMMA.16816.F32 R40, R28.reuse, R48, R40 ;  /* 0x000000301c28723c */ /* 0x041ff00000001828 */
[C---:B------:R-:W-:Y:S08]  /*2d40*/  HMMA.16816.F32 R52, R28.reuse, R32, R52 ;  /* 0x000000201c34723c */ /* 0x040ff00000001834 */
[C---:B-1----:R-:W-:Y:S08]  /*2d50*/  HMMA.16816.F32 R132, R28.reuse, R36, R132 ;  /* 0x000000241c84723c */ /* 0x042ff00000001884 */
[----:B------:R-:W-:Y:S01]  /*2d60*/  HMMA.16816.F32 R160, R28, R140, R160 ;  /* 0x0000008c1ca0723c */ /* 0x000fe200000018a0 */
[----:B------:R-:W0:Y:S01]  /*2d70*/  LDSM.16.MT88.4 R28, [R14+0x3080] ;  /* 0x003080000e1c783b */ /* 0x000e220000004200 */
[----:B------:R-:W-:-:S03]  /*2d80*/  LEA R15, P0, R9, UR4, 0x1 ;  /* 0x00000004090f7c11 */ /* 0x000fc6000f8008ff */
[----:B------:R-:W-:Y:S03]  /*2d90*/  BAR.SYNC.DEFER_BLOCKING 0x0 ;  /* 0x0000000000007b1d */ /* 0x000fe60000010000 */
[C---:B------:R-:W-:Y:S08]  /*2da0*/  HMMA.16816.F32 R152, R168.reuse, R32, R152 ;  /* 0x00000020a898723c */ /* 0x040ff00000001898 */
[C---:B------:R-:W-:Y:S08]  /*2db0*/  HMMA.16816.F32 R156, R168.reuse, R48, R156 ;  /* 0x00000030a89c723c */ /* 0x040ff0000000189c */
[C---:B------:R-:W-:Y:S08]  /*2dc0*/  HMMA.16816.F32 R148, R168.reuse, R36, R148 ;  /* 0x00000024a894723c */ /* 0x040ff00000001894 */
[----:B------:R-:W-:Y:S08]  /*2dd0*/  HMMA.16816.F32 R144, R168, R140, R144 ;  /* 0x0000008ca890723c */ /* 0x000ff00000001890 */
[C---:B------:R-:W-:Y:S08]  /*2de0*/  HMMA.16816.F32 R52, R44.reuse, R34, R52 ;  /* 0x000000222c34723c */ /* 0x040ff00000001834 */
[----:B------:R-:W-:Y:S08]  /*2df0*/  HMMA.16816.F32 R132, R44, R38, R132 ;  /* 0x000000262c84723c */ /* 0x000ff00000001884 */
[----:B0-----:R-:W-:Y:S08]  /*2e00*/  HMMA.16816.F32 R32, R28, R34, R152 ;  /* 0x000000221c20723c */ /* 0x001ff00000001898 */
[----:B------:R-:W-:Y:S01]  /*2e10*/  HMMA.16816.F32 R40, R44, R50, R40 ;  /* 0x000000322c28723c */ /* 0x000fe20000001828 */
[----:B------:R-:W-:-:S07]  /*2e20*/  FMUL R137, R52, c[0x0][0x188] ;  /* 0x0000620034897a20 */ /* 0x000fce0000400000 */
[C---:B------:R-:W-:Y:S08]  /*2e30*/  HMMA.16816.F32 R48, R28.reuse, R50, R156 ;  /* 0x000000321c30723c */ /* 0x040ff0000000189c */
[----:B------:R-:W-:Y:S08]  /*2e40*/  HMMA.16816.F32 R36, R28, R38, R148 ;  /* 0x000000261c24723c */ /* 0x000ff00000001894 */
[-C--:B------:R-:W-:Y:S08]  /*2e50*/  HMMA.16816.F32 R44, R44, R142.reuse, R160 ;  /* 0x0000008e2c2c723c */ /* 0x080ff000000018a0 */
[----:B------:R-:W-:Y:S07]  /*2e60*/  HMMA.16816.F32 R28, R28, R142, R144 ;  /* 0x0000008e1c1c723c */ /* 0x000fee0000001890 */
[----:B------:R-:W-:-:S02]  /*2e70*/  IADD3.X R142, RZ, UR5, RZ, P0, !PT ;  /* 0x00000005ff8e7c10 */ /* 0x000fc400087fe4ff */
[----:B------:R-:W-:Y:S01]  /*2e80*/  IADD3 R52, P0, R15, 0x9, RZ ;  /* 0x000000090f347810 */ /* 0x000fe20007f1e0ff */
[----:B------:R-:W-:-:S03]  /*2e90*/  FMUL R18, R53, c[0x0][0x188] ;  /* 0x0000620035127a20 */ /* 0x000fc60000400000 */
[C---:B------:R-:W-:Y:S02]  /*2ea0*/  ISETP.GT.U32.AND P5, PT, R52.reuse, R12, PT ;  /* 0x0000000c3400720c */ /* 0x040fe40003fa4070 */
[----:B------:R-:W-:Y:S02]  /*2eb0*/  IADD3.X R143, RZ, R142, RZ, P0, !PT ;  /* 0x0000008eff8f7210 */ /* 0x000fe400007fe4ff */
[----:B------:R-:W-:Y:S02]  /*2ec0*/  IADD3 R53, P1, R15, 0x10, RZ ;  /* 0x000000100f357810 */ /* 0x000fe40007f3e0ff */
[----:B------:R-:W-:Y:S02]  /*2ed0*/  ISETP.GT.U32.AND.EX P5, PT, R143, RZ, PT, P5 ;  /* 0x000000ff8f00720c */ /* 0x000fe40003fa4150 */
[----:B------:R-:W-:Y:S01]  /*2ee0*/  ISETP.GT.U32.AND P3, PT, R52, R121, PT ;  /* 0x000000793400720c */ /* 0x000fe20003f64070 */
[----:B------:R-:W-:Y:S01]  /*2ef0*/  FMUL R55, R55, c[0x0][0x188] ;  /* 0x0000620037377a20 */ /* 0x000fe20000400000 */
[----:B------:R-:W-:-:S02]  /*2f00*/  FSEL R18, R18, -INF , !P5 ;  /* 0xff80000012127808 */ /* 0x000fc40006800000 */
[----:B------:R-:W-:Y:S02]  /*2f10*/  IADD3.X R144, RZ, R142, RZ, P1, !PT ;  /* 0x0000008eff907210 */ /* 0x000fe40000ffe4ff */
[----:B------:R-:W-:Y:S02]  /*2f20*/  ISETP.GT.U32.AND P5, PT, R52, R120, PT ;  /* 0x000000783400720c */ /* 0x000fe40003fa4070 */
[----:B------:R-:W-:Y:S02]  /*2f30*/  ISETP.GT.U32.AND P1, PT, R53, R12, PT ;  /* 0x0000000c3500720c */ /* 0x000fe40003f24070 */
[C---:B------:R-:W-:Y:S01]  /*2f40*/  ISETP.GT.U32.AND.EX P3, PT, R143.reuse, RZ, PT, P3 ;  /* 0x000000ff8f00720c */ /* 0x040fe20003f64130 */
[----:B------:R-:W-:Y:S01]  /*2f50*/  FMUL R132, R132, c[0x0][0x188] ;  /* 0x0000620084847a20 */ /* 0x000fe20000400000 */
[----:B------:R-:W-:Y:S01]  /*2f60*/  ISETP.GT.U32.AND.EX P5, PT, R143, RZ, PT, P5 ;  /* 0x000000ff8f00720c */ /* 0x000fe20003fa4150 */
[----:B------:R-:W-:Y:S01]  /*2f70*/  FMUL R140, R33, c[0x0][0x188] ;  /* 0x00006200218c7a20 */ /* 0x000fe20000400000 */
[----:B------:R-:W-:Y:S01]  /*2f80*/  ISETP.GT.U32.AND.EX P1, PT, R144, RZ, PT, P1 ;  /* 0x000000ff9000720c */ /* 0x000fe20003f24110 */
[----:B------:R-:W-:Y:S01]  /*2f90*/  FMUL R141, R54, c[0x0][0x188] ;  /* 0x00006200368d7a20 */ /* 0x000fe20000400000 */
[----:B------:R-:W-:-:S02]  /*2fa0*/  FSEL R33, R55, -INF , !P3 ;  /* 0xff80000037217808 */ /* 0x000fc40005800000 */
[----:B------:R-:W-:Y:S02]  /*2fb0*/  IADD3 R54, P3, R15, 0x11, RZ ;  /* 0x000000110f367810 */ /* 0x000fe40007f7e0ff */
[----:B------:R-:W-:Y:S02]  /*2fc0*/  FSEL R140, R140, -INF , !P5 ;  /* 0xff8000008c8c7808 */ /* 0x000fe40006800000 */
[----:B------:R-:W-:Y:S02]  /*2fd0*/  FSEL R170, R132, -INF , !P1 ;  /* 0xff80000084aa7808 */ /* 0x000fe40004800000 */
[C---:B------:R-:W-:Y:S02]  /*2fe0*/  ISETP.GT.U32.AND P5, PT, R53.reuse, R121, PT ;  /* 0x000000793500720c */ /* 0x040fe40003fa4070 */
[----:B------:R-:W-:Y:S02]  /*2ff0*/  ISETP.GT.U32.AND P1, PT, R53, R120, PT ;  /* 0x000000783500720c */ /* 0x000fe40003f24070 */
[----:B------:R-:W-:-:S02]  /*3000*/  IADD3.X R132, RZ, R142, RZ, P3, !PT ;  /* 0x0000008eff847210 */ /* 0x000fc40001ffe4ff */
[----:B------:R-:W-:Y:S01]  /*3010*/  ISETP.GT.U32.AND P3, PT, R54, R12, PT ;  /* 0x0000000c3600720c */ /* 0x000fe20003f64070 */
[----:B------:R-:W-:Y:S01]  /*3020*/  FMUL R134, R134, c[0x0][0x188] ;  /* 0x0000620086867a20 */ /* 0x000fe20000400000 */
[----:B------:R-:W-:Y:S01]  /*3030*/  ISETP.GT.U32.AND.EX P5, PT, R144, RZ, PT, P5 ;  /* 0x000000ff9000720c */ /* 0x000fe20003fa4150 */
[----:B------:R-:W-:Y:S01]  /*3040*/  FMUL R36, R36, c[0x0][0x188] ;  /* 0x0000620024247a20 */ /* 0x000fe20000400000 */
[----:B------:R-:W-:Y:S01]  /*3050*/  ISETP.GT.U32.AND.EX P1, PT, R144, RZ, PT, P1 ;  /* 0x000000ff9000720c */ /* 0x000fe20003f24110 */
[----:B------:R-:W-:Y:S01]  /*3060*/  FMUL R133, R133, c[0x0][0x188] ;  /* 0x0000620085857a20 */ /* 0x000fe20000400000 */
[----:B------:R-:W-:Y:S02]  /*3070*/  ISETP.GT.U32.AND.EX P3, PT, R132, RZ, PT, P3 ;  /* 0x000000ff8400720c */ /* 0x000fe40003f64130 */
[----:B------:R-:W-:Y:S02]  /*3080*/  FSEL R163, R134, -INF , !P5 ;  /* 0xff80000086a37808 */ /* 0x000fe40006800000 */
[----:B------:R-:W-:-:S02]  /*3090*/  FSEL R158, R36, -INF , !P1 ;  /* 0xff800000249e7808 */ /* 0x000fc40004800000 */
[----:B------:R-:W-:Y:S02]  /*30a0*/  IADD3 R55, P5, R15, 0x18, RZ ;  /* 0x000000180f377810 */ /* 0x000fe40007fbe0ff */
[C---:B------:R-:W-:Y:S02]  /*30b0*/  ISETP.GT.U32.AND P1, PT, R54.reuse, R121, PT ;  /* 0x000000793600720c */ /* 0x040fe40003f24070 */
[----:B------:R-:W-:Y:S02]  /*30c0*/  FSEL R168, R133, -INF , !P3 ;  /* 0xff80000085a87808 */ /* 0x000fe40005800000 */
[----:B------:R-:W-:Y:S01]  /*30d0*/  ISETP.GT.U32.AND P3, PT, R54, R120, PT ;  /* 0x000000783600720c */ /* 0x000fe20003f64070 */
[----:B------:R-:W-:Y:S01]  /*30e0*/  FMUL R135, R135, c[0x0][0x188] ;  /* 0x0000620087877a20 */ /* 0x000fe20000400000 */
[C---:B------:R-:W-:Y:S01]  /*30f0*/  ISETP.GT.U32.AND.EX P1, PT, R132.reuse, RZ, PT, P1 ;  /* 0x000000ff8400720c */ /* 0x040fe20003f24110 */
[----:B------:R-:W-:Y:S01]  /*3100*/  FMUL R37, R37, c[0x0][0x188] ;  /* 0x0000620025257a20 */ /* 0x000fe20000400000 */
[----:B------:R-:W-:Y:S01]  /*3110*/  ISETP.GT.U32.AND.EX P3, PT, R132, RZ, PT, P3 ;  /* 0x000000ff8400720c */ /* 0x000fe20003f64130 */
[----:B------:R-:W-:Y:S01]  /*3120*/  IMAD.X R145, RZ, RZ, R142, P5 ;  /* 0x000000ffff917224 */ /* 0x000fe200028e068e */
[----:B------:R-:W-:Y:S01]  /*3130*/  ISETP.GT.U32.AND P5, PT, R55, R12, PT ;  /* 0x0000000c3700720c */ /* 0x000fe20003fa4070 */
[----:B------:R-:W-:Y:S01]  /*3140*/  FMUL R44, R44, c[0x0][0x188] ;  /* 0x000062002c2c7a20 */ /* 0x000fe20000400000 */
[----:B------:R-:W-:-:S02]  /*3150*/  FSEL R161, R135, -INF , !P1 ;  /* 0xff80000087a17808 */ /* 0x000fc40004800000 */
[----:B------:R-:W-:Y:S02]  /*3160*/  IADD3 R133, P1, R15, 0x8, RZ ;  /* 0x000000080f857810 */ /* 0x000fe40007f3e0ff */
[----:B------:R-:W-:Y:S02]  /*3170*/  FSEL R156, R37, -INF , !P3 ;  /* 0xff800000259c7808 */ /* 0x000fe40005800000 */
[----:B------:R-:W-:Y:S02]  /*3180*/  ISETP.GT.U32.AND.EX P5, PT, R145, RZ, PT, P5 ;  /* 0x000000ff9100720c */ /* 0x000fe40003fa4150 */
[----:B------:R-:W-:Y:S02]  /*3190*/  ISETP.GT.U32.AND P3, PT, R55, R121, PT ;  /* 0x000000793700720c */ /* 0x000fe40003f64070 */
[CC--:B------:R-:W-:Y:S02]  /*31a0*/  ISETP.GT.U32.AND P6, PT, R15.reuse, R12.reuse, PT ;  /* 0x0000000c0f00720c */ /* 0x0c0fe40003fc4070 */
[----:B------:R-:W-:Y:S01]  /*31b0*/  ISETP.GE.U32.AND P2, PT, R15, R12, PT ;  /* 0x0000000c0f00720c */ /* 0x000fe20003f46070 */
[----:B------:R-:W-:Y:S01]  /*31c0*/  FMUL R46, R46, c[0x0][0x188] ;  /* 0x000062002e2e7a20 */ /* 0x000fe20000400000 */
[----:B------:R-:W-:Y:S01]  /*31d0*/  IADD3.X R146, RZ, R142, RZ, P1, !PT ;  /* 0x0000008eff927210 */ /* 0x000fe20000ffe4ff */
[----:B------:R-:W-:Y:S01]  /*31e0*/  FMUL R40, R40, c[0x0][0x188] ;  /* 0x0000620028287a20 */ /* 0x000fe20000400000 */
[----:B------:R-:W-:Y:S01]  /*31f0*/  FSEL R162, R44, -INF , !P5 ;  /* 0xff8000002ca27808 */ /* 0x000fe20006800000 */
[----:B------:R-:W-:Y:S01]  /*3200*/  FMUL R41, R41, c[0x0][0x188] ;  /* 0x0000620029297a20 */ /* 0x000fe20000400000 */
[----:B------:R-:W-:-:S02]  /*3210*/  ISETP.GT.U32.AND P1, PT, R133, R12, PT ;  /* 0x0000000c8500720c */ /* 0x000fc40003f24070 */
[----:B------:R-:W-:Y:S02]  /*3220*/  ISETP.GT.U32.AND.EX P3, PT, R145, RZ, PT, P3 ;  /* 0x000000ff9100720c */ /* 0x000fe40003f64130 */
[----:B------:R-:W-:Y:S02]  /*3230*/  ISETP.GT.U32.AND P5, PT, R55, R120, PT ;  /* 0x000000783700720c */ /* 0x000fe40003fa4070 */
[C---:B------:R-:W-:Y:S02]  /*3240*/  ISETP.GT.U32.AND.EX P6, PT, R142.reuse, RZ, PT, P6 ;  /* 0x000000ff8e00720c */ /* 0x040fe40003fc4160 */
[----:B------:R-:W-:Y:S01]  /*3250*/  ISETP.GE.U32.AND.EX P2, PT, R142, RZ, PT, P2 ;  /* 0x000000ff8e00720c */ /* 0x000fe20003f46120 */
[----:B------:R-:W-:Y:S01]  /*3260*/  FMUL R28, R28, c[0x0][0x188] ;  /* 0x000062001c1c7a20 */ /* 0x000fe20000400000 */
[----:B------:R-:W-:Y:S02]  /*3270*/  ISETP.GT.U32.AND.EX P1, PT, R146, RZ, PT, P1 ;  /* 0x000000ff9200720c */ /* 0x000fe40003f24110 */
[----:B------:R-:W-:-:S02]  /*3280*/  FSEL R135, R46, -INF , !P3 ;  /* 0xff8000002e877808 */ /* 0x000fc40005800000 */
[----:B------:R-:W-:Y:S02]  /*3290*/  ISETP.GT.U32.AND.EX P5, PT, R145, RZ, PT, P5 ;  /* 0x000000ff9100720c */ /* 0x000fe40003fa4150 */
[----:B------:R-:W-:Y:S02]  /*32a0*/  FSEL R44, R40, -INF , !P6 ;  /* 0xff800000282c7808 */ /* 0x000fe40007000000 */
[----:B------:R-:W-:Y:S02]  /*32b0*/  FSEL R46, R41, -INF , !P2 ;  /* 0xff800000292e7808 */ /* 0x000fe40005000000 */
[----:B------:R-:W-:Y:S02]  /*32c0*/  FSEL R36, R137, -INF , !P1 ;  /* 0xff80000089247808 */ /* 0x000fe40004800000 */
[----:B------:R-:W-:Y:S02]  /*32d0*/  FSEL R134, R28, -INF , !P5 ;  /* 0xff8000001c867808 */ /* 0x000fe40006800000 */
[----:B------:R-:W-:-:S02]  /*32e0*/  FMNMX R137, R44, R46, !PT ;  /* 0x0000002e2c897209 */ /* 0x000fc40007800000 */
[----:B------:R-:W-:Y:S02]  /*32f0*/  ISETP.GT.U32.AND P5, PT, R133, R120, PT ;  /* 0x000000788500720c */ /* 0x000fe40003fa4070 */
[CC--:B------:R-:W-:Y:S02]  /*3300*/  ISETP.GT.U32.AND P0, PT, R15.reuse, R121.reuse, PT ;  /* 0x000000790f00720c */ /* 0x0c0fe40003f04070 */
[----:B------:R-:W-:Y:S01]  /*3310*/  ISETP.GE.U32.AND P4, PT, R15, R121, PT ;  /* 0x000000790f00720c */ /* 0x000fe20003f86070 */
[----:B------:R-:W-:Y:S01]  /*3320*/  FMUL R28, R32, c[0x0][0x188] ;  /* 0x00006200201c7a20 */ /* 0x000fe20000400000 */
[----:B------:R-:W-:Y:S01]  /*3330*/  FMNMX R137, R36, R137, !PT ;  /* 0x0000008924897209 */ /* 0x000fe20007800000 */
[----:B------:R-:W-:Y:S01]  /*3340*/  FMUL R41, R42, c[0x0][0x188] ;  /* 0x000062002a297a20 */ /* 0x000fe20000400000 */
[----:B------:R-:W-:Y:S01]  /*3350*/  ISETP.GT.U32.AND.EX P5, PT, R146, RZ, PT, P5 ;  /* 0x000000ff9200720c */ /* 0x000fe20003fa4150 */
[----:B------:R-:W-:Y:S01]  /*3360*/  FMUL R42, R43, c[0x0][0x188] ;  /* 0x000062002b2a7a20 */ /* 0x000fe20000400000 */
[----:B------:R-:W-:-:S02]  /*3370*/  ISETP.GT.U32.AND.EX P0, PT, R142, RZ, PT, P0 ;  /* 0x000000ff8e00720c */ /* 0x000fc40003f04100 */
[----:B------:R-:W-:Y:S02]  /*3380*/  FSEL R37, R141, -INF , !P6 ;  /* 0xff8000008d257808 */ /* 0x000fe40007000000 */
[----:B------:R-:W-:Y:S02]  /*3390*/  ISETP.GE.U32.AND.EX P4, PT, R142, RZ, PT, P4 ;  /* 0x000000ff8e00720c */ /* 0x000fe40003f86140 */
[CC--:B------:R-:W-:Y:S02]  /*33a0*/  ISETP.GT.U32.AND P3, PT, R15.reuse, R120.reuse, PT ;  /* 0x000000780f00720c */ /* 0x0c0fe40003f64070 */
[C---:B------:R-:W-:Y:S02]  /*33b0*/  ISETP.GE.U32.AND P1, PT, R15.reuse, R120, PT ;  /* 0x000000780f00720c */ /* 0x040fe40003f26070 */
[----:B------:R-:W-:Y:S02]  /*33c0*/  IADD3 R147, P6, R15, 0x19, RZ ;  /* 0x000000190f937810 */ /* 0x000fe40007fde0ff */
[----:B------:R-:W-:Y:S01]  /*33d0*/  FMNMX R137, R18, R137, !PT ;  /* 0x0000008912897209 */ /* 0x000fe20007800000 */
[----:B------:R-:W-:Y:S01]  /*33e0*/  FMUL R32, R48, c[0x0][0x188] ;  /* 0x0000620030207a20 */ /* 0x000fe20000400000 */
[----:B------:R-:W-:Y:S01]  /*33f0*/  FSEL R28, R28, -INF , !P5 ;  /* 0xff8000001c1c7808 */ /* 0x000fe20006800000 */
[----:B------:R-:W-:Y:S01]  /*3400*/  FMUL R40, R49, c[0x0][0x188] ;  /* 0x0000620031287a20 */ /* 0x000fe20000400000 */
[----:B------:R-:W-:-:S02]  /*3410*/  ISETP.GT.U32.AND P5, PT, R15, R23, PT ;  /* 0x000000170f00720c */ /* 0x000fc40003fa4070 */
[----:B------:R-:W-:Y:S02]  /*3420*/  ISETP.GE.U32.AND P2, PT, R15, R23, PT ;  /* 0x000000170f00720c */ /* 0x000fe40003f46070 */
[----:B------:R-:W-:Y:S02]  /*3430*/  FSEL R41, R41, -INF , !P0 ;  /* 0xff80000029297808 */ /* 0x000fe40004000000 */
[----:B------:R-:W-:Y:S02]  /*3440*/  FSEL R42, R42, -INF , !P4 ;  /* 0xff8000002a2a7808 */ /* 0x000fe40006000000 */
[----:B------:R-:W-:Y:S02]  /*3450*/  IADD3.X R15, RZ, R142, RZ, P6, !PT ;  /* 0x0000008eff0f7210 */ /* 0x000fe400037fe4ff */
[C---:B------:R-:W-:Y:S02]  /*3460*/  ISETP.GT.U32.AND.EX P3, PT, R142.reuse, RZ, PT, P3 ;  /* 0x000000ff8e00720c */ /* 0x040fe40003f64130 */
[----:B------:R-:W-:-:S02]  /*3470*/  ISETP.GE.U32.AND.EX P1, PT, R142, RZ, PT, P1 ;  /* 0x000000ff8e00720c */ /* 0x000fc40003f26110 */
[----:B------:R-:W-:Y:S02]  /*3480*/  ISETP.GT.U32.AND P6, PT, R147, R12, PT ;  /* 0x0000000c9300720c */ /* 0x000fe40003fc4070 */
[----:B------:R-:W-:Y:S01]  /*3490*/  FMNMX R137, R170, R137, !PT ;  /* 0x00000089aa897209 */ /* 0x000fe20007800000 */
[----:B------:R-:W-:Y:S01]  /*34a0*/  FMUL R45, R45, c[0x0][0x188] ;  /* 0x000062002d2d7a20 */ /* 0x000fe20000400000 */
[----:B------:R-:W-:Y:S02]  /*34b0*/  FMNMX R48, R41, R42, !PT ;  /* 0x0000002a29307209 */ /* 0x000fe40007800000 */
[----:B------:R-:W-:Y:S02]  /*34c0*/  FSEL R32, R32, -INF , !P3 ;  /* 0xff80000020207808 */ /* 0x000fe40005800000 */
[----:B------:R-:W-:Y:S02]  /*34d0*/  FSEL R40, R40, -INF , !P1 ;  /* 0xff80000028287808 */ /* 0x000fe40004800000 */
[----:B------:R-:W-:-:S02]  /*34e0*/  ISETP.GT.U32.AND.EX P6, PT, R15, RZ, PT, P6 ;  /* 0x000000ff0f00720c */ /* 0x000fc40003fc4160 */
[----:B------:R-:W-:Y:S02]  /*34f0*/  FMNMX R137, R168, R137, !PT ;  /* 0x00000089a8897209 */ /* 0x000fe40007800000 */
[----:B------:R-:W-:Y:S01]  /*3500*/  FMNMX R48, R37, R48, !PT ;  /* 0x0000003025307209 */ /* 0x000fe20007800000 */
[----:B------:R-:W-:Y:S01]  /*3510*/  FMUL R50, R50, c[0x0][0x188] ;  /* 0x0000620032327a20 */ /* 0x000fe20000400000 */
[----:B------:R-:W-:Y:S02]  /*3520*/  FMNMX R43, R32, R40, !PT ;  /* 0x00000028202b7209 */ /* 0x000fe40007800000 */
[----:B------:R-:W-:Y:S02]  /*3530*/  FSEL R164, R45, -INF , !P6 ;  /* 0xff8000002da47808 */ /* 0x000fe40007000000 */
[----:B------:R-:W-:Y:S02]  /*3540*/  FMNMX R137, R162, R137, !PT ;  /* 0x00000089a2897209 */ /* 0x000fe40007800000 */
[----:B------:R-:W-:-:S02]  /*3550*/  ISETP.GT.U32.AND.EX P5, PT, R142, RZ, PT, P5 ;  /* 0x000000ff8e00720c */ /* 0x000fc40003fa4150 */
[----:B------:R-:W-:Y:S01]  /*3560*/  FMNMX R48, R33, R48, !PT ;  /* 0x0000003021307209 */ /* 0x000fe20007800000 */
[----:B------:R-:W-:Y:S01]  /*3570*/  FMUL R51, R51, c[0x0][0x188] ;  /* 0x0000620033337a20 */ /* 0x000fe20000400000 */
[----:B------:R-:W-:Y:S02]  /*3580*/  FMNMX R43, R28, R43, !PT ;  /* 0x0000002b1c2b7209 */ /* 0x000fe40007800000 */
[----:B------:R-:W-:Y:S02]  /*3590*/  FMNMX R137, R164, R137, !PT ;  /* 0x00000089a4897209 */ /* 0x000fe40007800000 */
[----:B------:R-:W-:Y:S02]  /*35a0*/  ISETP.GT.U32.AND P1, PT, R133, R23, PT ;  /* 0x000000178500720c */ /* 0x000fe40003f24070 */
[----:B------:R-:W-:Y:S02]  /*35b0*/  FSEL R141, R50, -INF , !P5 ;  /* 0xff800000328d7808 */ /* 0x000fe40006800000 */
[----:B------:R-:W-:Y:S01]  /*35c0*/  ISETP.GE.U32.AND.EX P2, PT, R142, RZ, PT, P2 ;  /* 0x000000ff8e00720c */ /* 0x000fe20003f46120 */
[----:B------:R-:W-:Y:S01]  /*35d0*/  FMUL R34, R34, c[0x0][0x188] ;  /* 0x0000620022227a20 */ /* 0x000fe20000400000 */
[----:B------:R-:W-:-:S02]  /*35e0*/  ISETP.GT.U32.AND P5, PT, R147, R121, PT ;  /* 0x000000799300720c */ /* 0x000fc40003fa4070 */
[----:B------:R-:W-:Y:S02]  /*35f0*/  FMNMX R48, R163, R48, !PT ;  /* 0x00000030a3307209 */ /* 0x000fe40007800000 */
[----:B------:R-:W-:Y:S01]  /*3600*/  FMNMX R43, R140, R43, !PT ;  /* 0x0000002b8c2b7209 */ /* 0x000fe20007800000 */
[----:B------:R-:W-:Y:S01]  /*3610*/  FMUL R47, R47, c[0x0][0x188] ;  /* 0x000062002f2f7a20 */ /* 0x000fe20000400000 */
[----:B------:R-:W-:Y:S02]  /*3620*/  ISETP.GT.U32.AND P0, PT, R52, R23, PT ;  /* 0x000000173400720c */ /* 0x000fe40003f04070 */
[----:B------:R-:W-:Y:S01]  /*3630*/  ISETP.GT.U32.AND.EX P1, PT, R146, RZ, PT, P1 ;  /* 0x000000ff9200720c */ /* 0x000fe20003f24110 */
[----:B------:R-:W0:Y:S01]  /*3640*/  SHFL.BFLY PT, R52, R137, 0x2, 0x1f ;  /* 0x0c401f0089347f89 */ /* 0x000e2200000e0000 */
[----:B------:R-:W-:Y:S02]  /*3650*/  FSEL R221, R51, -INF , !P2 ;  /* 0xff80000033dd7808 */ /* 0x000fe40005000000 */
[----:B------:R-:W-:-:S02]  /*3660*/  ISETP.GT.U32.AND.EX P5, PT, R15, RZ, PT, P5 ;  /* 0x000000ff0f00720c */ /* 0x000fc40003fa4150 */
[----:B------:R-:W-:Y:S01]  /*3670*/  FMNMX R48, R161, R48, !PT ;  /* 0x00000030a1307209 */ /* 0x000fe20007800000 */
[----:B------:R-:W-:Y:S01]  /*3680*/  FMUL R35, R35, c[0x0][0x188] ;  /* 0x0000620023237a20 */ /* 0x000fe20000400000 */
[----:B------:R-:W-:Y:S02]  /*3690*/  ISETP.GT.U32.AND P2, PT, R147, R120, PT ;  /* 0x000000789300720c */ /* 0x000fe40003f44070 */
[----:B------:R-:W-:Y:S02]  /*36a0*/  FMNMX R43, R158, R43, !PT ;  /* 0x0000002b9e2b7209 */ /* 0x000fe40007800000 */
[----:B------:R-:W-:Y:S01]  /*36b0*/  FSEL R171, R34, -INF , !P1 ;  /* 0xff80000022ab7808 */ /* 0x000fe20004800000 */
[----:B------:R-:W-:Y:S01]  /*36c0*/  FMUL R29, R29, c[0x0][0x188] ;  /* 0x000062001d1d7a20 */ /* 0x000fe20000400000 */
[----:B------:R-:W-:Y:S02]  /*36d0*/  ISETP.GT.U32.AND P4, PT, R53, R23, PT ;  /* 0x000000173500720c */ /* 0x000fe40003f84070 */
[----:B------:R-:W-:-:S02]  /*36e0*/  ISETP.GT.U32.AND.EX P0, PT, R143, RZ, PT, P0 ;  /* 0x000000ff8f00720c */ /* 0x000fc40003f04100 */
[----:B------:R-:W-:Y:S02]  /*36f0*/  FMNMX R34, R141, R221, !PT ;  /* 0x000000dd8d227209 */ /* 0x000fe40007800000 */
[----:B------:R-:W-:Y:S02]  /*3700*/  ISETP.GT.U32.AND P6, PT, R54, R23, PT ;  /* 0x000000173600720c */ /* 0x000fe40003fc4070 */
[----:B------:R-:W-:Y:S02]  /*3710*/  FSEL R133, R47, -INF , !P5 ;  /* 0xff8000002f857808 */ /* 0x000fe40006800000 */
[----:B------:R-:W-:Y:S01]  /*3720*/  FMNMX R48, R135, R48, !PT ;  /* 0x0000003087307209 */ /* 0x000fe20007800000 */
[----:B------:R-:W-:Y:S01]  /*3730*/  FMUL R38, R38, c[0x0][0x188] ;  /* 0x0000620026267a20 */ /* 0x000fe20000400000 */
[----:B------:R-:W-:Y:S02]  /*3740*/  ISETP.GT.U32.AND.EX P2, PT, R15, RZ, PT, P2 ;  /* 0x000000ff0f00720c */ /* 0x000fe40003f44120 */
[----:B------:R-:W-:-:S02]  /*3750*/  FMNMX R43, R156, R43, !PT ;  /* 0x0000002b9c2b7209 */ /* 0x000fc40007800000 */
[----:B------:R-:W-:Y:S02]  /*3760*/  ISETP.GT.U32.AND.EX P4, PT, R144, RZ, PT, P4 ;  /* 0x000000ff9000720c */ /* 0x000fe40003f84140 */
[----:B------:R-:W-:Y:S02]  /*3770*/  FSEL R169, R35, -INF , !P0 ;  /* 0xff80000023a97808 */ /* 0x000fe40004000000 */
[----:B------:R-:W-:Y:S02]  /*3780*/  FMNMX R34, R171, R34, !PT ;  /* 0x00000022ab227209 */ /* 0x000fe40007800000 */
[----:B------:R-:W-:Y:S02]  /*3790*/  FMNMX R48, R133, R48, !PT ;  /* 0x0000003085307209 */ /* 0x000fe40007800000 */
[----:B------:R-:W-:Y:S01]  /*37a0*/  ISETP.GT.U32.AND.EX P6, PT, R132, RZ, PT, P6 ;  /* 0x000000ff8400720c */ /* 0x000fe20003fc4160 */
[----:B------:R-:W-:Y:S01]  /*37b0*/  FMUL R39, R39, c[0x0][0x188] ;  /* 0x0000620027277a20 */ /* 0x000fe20000400000 */
[----:B------:R-:W-:-:S02]  /*37c0*/  FSEL R132, R29, -INF , !P2 ;  /* 0xff8000001d847808 */ /* 0x000fc40005000000 */
[----:B------:R-:W-:Y:S02]  /*37d0*/  FMNMX R43, R134, R43, !PT ;  /* 0x0000002b862b7209 */ /* 0x000fe40007800000 */
[----:B------:R-:W-:Y:S02]  /*37e0*/  ISETP.GT.U32.AND P3, PT, R55, R23, PT ;  /* 0x000000173700720c */ /* 0x000fe40003f64070 */
[----:B------:R-:W-:Y:S02]  /*37f0*/  FSEL R159, R38, -INF , !P4 ;  /* 0xff800000269f7808 */ /* 0x000fe40006000000 */
[----:B------:R-:W-:Y:S01]  /*3800*/  FMNMX R34, R169, R34, !PT ;  /* 0x00000022a9227209 */ /* 0x000fe20007800000 */
[----:B------:R-:W1:Y:S01]  /*3810*/  SHFL.BFLY PT, R47, R48, 0x2, 0x1f ;  /* 0x0c401f00302f7f89 */ /* 0x000e6200000e0000 */
[----:B------:R-:W-:Y:S01]  /*3820*/  FMNMX R43, R132, R43, !PT ;  /* 0x0000002b842b7209 */ /* 0x000fe20007800000 */
[----:B------:R-:W-:Y:S01]  /*3830*/  FMUL R30, R30, c[0x0][0x188] ;  /* 0x000062001e1e7a20 */ /* 0x000fe20000400000 */
[----:B------:R-:W-:-:S02]  /*3840*/  ISETP.GT.U32.AND P5, PT, R147, R23, PT ;  /* 0x000000179300720c */ /* 0x000fc40003fa4070 */
[----:B------:R-:W-:Y:S02]  /*3850*/  ISETP.GT.U32.AND.EX P3, PT, R145, RZ, PT, P3 ;  /* 0x000000ff9100720c */ /* 0x000fe40003f64130 */
[----:B------:R-:W-:Y:S02]  /*3860*/  FSEL R157, R39, -INF , !P6 ;  /* 0xff800000279d7808 */ /* 0x000fe40007000000 */
[----:B------:R-:W-:Y:S01]  /*3870*/  FMNMX R34, R159, R34, !PT ;  /* 0x000000229f227209 */ /* 0x000fe20007800000 */
[----:B------:R-:W2:Y:S01]  /*3880*/  SHFL.BFLY PT, R50, R43, 0x2, 0x1f ;  /* 0x0c401f002b327f89 */ /* 0x000ea200000e0000 */
[----:B------:R-:W-:Y:S01]  /*3890*/  FMUL R31, R31, c[0x0][0x188] ;  /* 0x000062001f1f7a20 */ /* 0x000fe20000400000 */
[----:B------:R-:W-:Y:S02]  /*38a0*/  ISETP.GT.U32.AND.EX P5, PT, R15, RZ, PT, P5 ;  /* 0x000000ff0f00720c */ /* 0x000fe40003fa4150 */
[----:B------:R-:W-:Y:S02]  /*38b0*/  FSEL R155, R30, -INF , !P3 ;  /* 0xff8000001e9b7808 */ /* 0x000fe40005800000 */
[----:B------:R-:W-:-:S02]  /*38c0*/  FMNMX R34, R157, R34, !PT ;  /* 0x000000229d227209 */ /* 0x000fc40007800000 */
[----:B0-----:R-:W-:Y:S02]  /*38d0*/  FMNMX R52, R137, R52, !PT ;  /* 0x0000003489347209 */ /* 0x001fe40007800000 */
[----:B------:R-:W-:Y:S02]  /*38e0*/  FSEL R153, R31, -INF , !P5 ;  /* 0xff8000001f997808 */ /* 0x000fe40006800000 */
[----:B------:R-:W-:Y:S01]  /*38f0*/  FMNMX R34, R155, R34, !PT ;  /* 0x000000229b227209 */ /* 0x000fe20007800000 */
[----:B------:R-:W0:Y:S03]  /*3900*/  SHFL.BFLY PT, R45, R52, 0x1, 0x1f ;  /* 0x0c201f00342d7f89 */ /* 0x000e2600000e0000 */
[----:B------:R-:W-:-:S05]  /*3910*/  FMNMX R34, R153, R34, !PT ;  /* 0x0000002299227209 */ /* 0x000fca0007800000 */
[----:B------:R-:W3:Y:S01]  /*3920*/  SHFL.BFLY PT, R31, R34, 0x2, 0x1f ;  /* 0x0c401f00221f7f89 */ /* 0x000ee200000e0000 */
[----:B-1----:R-:W-:Y:S02]  /*3930*/  FMNMX R47, R48, R47, !PT ;  /* 0x0000002f302f7209 */ /* 0x002fe40007800000 */
[----:B--2---:R-:W-:-:S03]  /*3940*/  FMNMX R50, R43, R50, !PT ;  /* 0x000000322b327209 */ /* 0x004fc60007800000 */
[----:B------:R-:W1:Y:S04]  /*3950*/  SHFL.BFLY PT, R30, R47, 0x1, 0x1f ;  /* 0x0c201f002f1e7f89 */ /* 0x000e6800000e0000 */
[----:B------:R-:W2:Y:S01]  /*3960*/  SHFL.BFLY PT, R29, R50, 0x1, 0x1f ;  /* 0x0c201f00321d7f89 */ /* 0x000ea200000e0000 */
[----:B0-----:R-:W-:-:S04]  /*3970*/  FMNMX R15, R52, R45, !PT ;  /* 0x0000002d340f7209 */ /* 0x001fc80007800000 */
[----:B------:R-:W-:Y:S02]  /*3980*/  FMNMX R15, R15, R24, !PT ;  /* 0x000000180f0f7209 */ /* 0x000fe40007800000 */
[----:B---3--:R-:W-:Y:S01]  /*3990*/  FMNMX R31, R34, R31, !PT ;  /* 0x0000001f221f7209 */ /* 0x008fe20007800000 */
[----:B------:R-:W-:Y:S02]  /*39a0*/  STS.U16 [R13+0x4000], R20 ;  /* 0x004000140d007388 */ /* 0x000fe40000000400 */
[----:B------:R-:W-:Y:S02]  /*39b0*/  FADD R18, R18, -R15 ;  /* 0x8000000f12127221 */ /* 0x000fe40000000000 */
        /* <DEDUP_REMOVED lines=10> */
[----:B------:R-:W3:Y:S04]  /*3a60*/  SHFL.BFLY PT, R20, R31, 0x1, 0x1f ;  /* 0x0c201f001f147f89 */ /* 0x000ee800000e0000 */
[----:B------:R5:W-:Y:S04]  /*3a70*/  STS.U16 [R122+0x4700], R129 ;  /* 0x004700817a007388 */ /* 0x000be80000000400 */
[----:B------:R0:W-:Y:S04]  /*3a80*/  STS.U16 [R122+0x4900], R139 ;  /* 0x0049008b7a007388 */ /* 0x0001e80000000400 */
[----:B------:R0:W-:Y:S04]  /*3a90*/  STS.U16 [R122+0x4b00], R131 ;  /* 0x004b00837a007388 */ /* 0x0001e80000000400 */
[----:B----4-:R-:W-:Y:S04]  /*3aa0*/  STS.U16 [R122+0x4d00], R219 ;  /* 0x004d00db7a007388 */ /* 0x010fe80000000400 */
[----:B------:R-:W-:Y:S01]  /*3ab0*/  STS.U16 [R122+0x4f00], R217 ;  /* 0x004f00d97a007388 */ /* 0x000fe20000000400 */
[----:B------:R-:W-:-:S03]  /*3ac0*/  FMUL R146, R18, 1.4426950216293334961 ;  /* 0x3fb8aa3b12927820 */ /* 0x000fc60000400000 */
[----:B------:R-:W-:Y:S01]  /*3ad0*/  BAR.SYNC.DEFER_BLOCKING 0x0 ;  /* 0x0000000000007b1d */ /* 0x000fe20000010000 */
[----:B-1----:R-:W-:Y:S01]  /*3ae0*/  FMNMX R18, R47, R30, !PT ;  /* 0x0000001e2f127209 */ /* 0x002fe20007800000 */
[----:B------:R-:W-:Y:S01]  /*3af0*/  FADD R24, -R15, R24 ;  /* 0x000000180f187221 */ /* 0x000fe20000000100 */
[----:B--2---:R-:W-:Y:S02]  /*3b00*/  FMNMX R29, R50, R29, !PT ;  /* 0x0000001d321d7209 */ /* 0x004fe40007800000 */
[----:B------:R-:W-:Y:S01]  /*3b10*/  FMNMX R18, R18, R25, !PT ;  /* 0x0000001912127209 */ /* 0x000fe20007800000 */
[----:B------:R-:W-:Y:S01]  /*3b20*/  FMUL R24, R24, 1.4426950216293334961 ;  /* 0x3fb8aa3b18187820 */ /* 0x000fe20000400000 */
[----:B0-----:R-:W-:Y:S01]  /*3b30*/  FMNMX R19, R29, R128, !PT ;  /* 0x000000801d137209 */ /* 0x001fe20007800000 */
[--C-:B------:R-:W-:Y:S02]  /*3b40*/  FADD R44, R44, -R15.reuse ;  /* 0x8000000f2c2c7221 */ /* 0x100fe40000000000 */
[----:B------:R0:W1:Y:S01]  /*3b50*/  MUFU.EX2 R137, R24 ;  /* 0x0000001800897308 */ /* 0x0000620000000800 */
[----:B------:R-:W-:-:S02]  /*3b60*/  FADD R46, R46, -R15 ;  /* 0x8000000f2e2e7221 */ /* 0x000fc40000000000 */
[----:B------:R-:W-:Y:S02]  /*3b70*/  FADD R36, R36, -R15 ;  /* 0x8000000f24247221 */ /* 0x000fe40000000000 */
[--C-:B------:R-:W-:Y:S02]  /*3b80*/  FADD R41, R41, -R18.reuse ;  /* 0x8000001229297221 */ /* 0x100fe40000000000 */
[--C-:B------:R-:W-:Y:S02]  /*3b90*/  FADD R42, R42, -R18.reuse ;  /* 0x800000122a2a7221 */ /* 0x100fe40000000000 */
[----:B0-----:R-:W-:Y:S02]  /*3ba0*/  FADD R24, -R18, R25 ;  /* 0x0000001912187221 */ /* 0x001fe40000000100 */
[--C-:B------:R-:W-:Y:S02]  /*3bb0*/  FADD R37, R37, -R18.reuse ;  /* 0x8000001225257221 */ /* 0x100fe40000000000 */
[----:B------:R-:W-:Y:S01]  /*3bc0*/  FADD R33, R33, -R18 ;  /* 0x8000001221217221 */ /* 0x000fe20000000000 */
[----:B---3--:R-:W-:Y:S01]  /*3bd0*/  FMNMX R20, R31, R20, !PT ;  /* 0x000000141f147209 */ /* 0x008fe20007800000 */
[----:B------:R-:W-:Y:S01]  /*3be0*/  FMUL R127, R24, 1.4426950216293334961 ;  /* 0x3fb8aa3b187f7820 */ /* 0x000fe20000400000 */
[----:B------:R-:W0:Y:S01]  /*3bf0*/  LDSM.16.M88.4 R52, [R22+0x4000] ;  /* 0x004000001634783b */ /* 0x000e220000000200 */
[----:B------:R-:W-:-:S02]  /*3c00*/  FMUL R44, R44, 1.4426950216293334961 ;  /* 0x3fb8aa3b2c2c7820 */ /* 0x000fc40000400000 */
[----:B------:R-:W-:Y:S01]  /*3c10*/  FMUL R46, R46, 1.4426950216293334961 ;  /* 0x3fb8aa3b2e2e7820 */ /* 0x000fe20000400000 */
[----:B------:R-:W2:Y:S01]  /*3c20*/  LDSM.16.M88.4 R48, [R22+0x4200] ;  /* 0x004200001630783b */ /* 0x000ea20000000200 */
[----:B------:R-:W-:Y:S02]  /*3c30*/  FMUL R36, R36, 1.4426950216293334961 ;  /* 0x3fb8aa3b24247820 */ /* 0x000fe40000400000 */
[----:B------:R-:W-:Y:S02]  /*3c40*/  FMUL R41, R41, 1.4426950216293334961 ;  /* 0x3fb8aa3b29297820 */ /* 0x000fe40000400000 */
[----:B------:R-:W-:Y:S02]  /*3c50*/  FMUL R42, R42, 1.4426950216293334961 ;  /* 0x3fb8aa3b2a2a7820 */ /* 0x000fe40000400000 */
[----:B------:R-:W-:Y:S02]  /*3c60*/  FMUL R37, R37, 1.4426950216293334961 ;  /* 0x3fb8aa3b25257820 */ /* 0x000fe40000400000 */
[----:B------:R-:W-:-:S02]  /*3c70*/  FMUL R33, R33, 1.4426950216293334961 ;  /* 0x3fb8aa3b21217820 */ /* 0x000fc40000400000 */
[--C-:B------:R-:W-:Y:S02]  /*3c80*/  FADD R32, R32, -R19.reuse ;  /* 0x8000001320207221 */ /* 0x100fe40000000000 */
[--C-:B------:R-:W-:Y:S01]  /*3c90*/  FADD R24, R40, -R19.reuse ;  /* 0x8000001328187221 */ /* 0x100fe20000000000 */
[----:B------:R-:W-:Y:S01]  /*3ca0*/  MUFU.EX2 R151, R44 ;  /* 0x0000002c00977308 */ /* 0x000fe20000000800 */
[----:B------:R-:W-:Y:S02]  /*3cb0*/  FMUL R143, R32, 1.4426950216293334961 ;  /* 0x3fb8aa3b208f7820 */ /* 0x000fe40000400000 */
[----:B------:R-:W-:Y:S02]  /*3cc0*/  FMUL R142, R24, 1.4426950216293334961 ;  /* 0x3fb8aa3b188e7820 */ /* 0x000fe40000400000 */
[--C-:B-----5:R-:W-:Y:S01]  /*3cd0*/  FADD R129, R28, -R19.reuse ;  /* 0x800000131c817221 */ /* 0x120fe20000000000 */
[----:B------:R-:W-:Y:S02]  /*3ce0*/  LDSM.16.M88.4 R24, [R22+0x4c00] ;  /* 0x004c00001618783b */ /* 0x000fe40000000200 */
[----:B------:R3:W4:Y:S02]  /*3cf0*/  MUFU.EX2 R150, R46 ;  /* 0x0000002e00967308 */ /* 0x0007240000000800 */
[----:B------:R-:W-:Y:S06]  /*3d00*/  LDSM.16.M88.4 R28, [R22+0x4e00] ;  /* 0x004e0000161c783b */ /* 0x000fec0000000200 */
[----:B------:R-:W-:Y:S01]  /*3d10*/  MUFU.EX2 R147, R36 ;  /* 0x0000002400937308 */ /* 0x000fe20000000800 */
[----:B---3--:R-:W3:Y:S07]  /*3d20*/  LDSM.16.M88.4 R44, [R22+0x4400] ;  /* 0x00440000162c783b */ /* 0x008eee0000000200 */
[----:B------:R-:W-:Y:S01]  /*3d30*/  MUFU.EX2 R149, R41 ;  /* 0x0000002900957308 */ /* 0x000fe20000000800 */
[----:B------:R-:W-:-:S07]  /*3d40*/  FADD R140, R140, -R19 ;  /* 0x800000138c8c7221 */ /* 0x000fce0000000000 */
[----:B------:R5:W0:Y:S08]  /*3d50*/  MUFU.EX2 R148, R42 ;  /* 0x0000002a00947308 */ /* 0x000a300000000800 */
[----:B------:R0:W-:Y:S01]  /*3d60*/  MUFU.EX2 R145, R37 ;  /* 0x0000002500917308 */ /* 0x0001e20000000800 */
[----:B-----5:R-:W5:Y:S07]  /*3d70*/  LDSM.16.M88.4 R40, [R22+0x4600] ;  /* 0x004600001628783b */ /* 0x020f6e0000000200 */
[----:B------:R1:W-:Y:S01]  /*3d80*/  MUFU.EX2 R144, R33 ;  /* 0x0000002100907308 */ /* 0x0003e20000000800 */
[----:B0-----:R-:W0:Y:S01]  /*3d90*/  LDSM.16.M88.4 R36, [R22+0x4800] ;  /* 0x004800001624783b */ /* 0x001e220000000200 */
[----:B------:R-:W-:-:S03]  /*3da0*/  FMNMX R20, R20, R165, !PT ;  /* 0x000000a514147209 */ /* 0x000fc60007800000 */
[----:B-1----:R-:W1:Y:S01]  /*3db0*/  LDSM.16.M88.4 R32, [R22+0x4a00] ;  /* 0x004a00001620783b */ /* 0x002e620000000200 */
[----:B------:R-:W-:Y:S02]  /*3dc0*/  FADD R160, -R19, R128 ;  /* 0x0000008013a07221 */ /* 0x000fe40000000100 */
[----:B------:R-:W-:Y:S02]  /*3dd0*/  FMUL R154, R140, 1.4426950216293334961 ;  /* 0x3fb8aa3b8c9a7820 */ /* 0x000fe40000400000 */
[----:B------:R-:W-:Y:S02]  /*3de0*/  FMUL R152, R129, 1.4426950216293334961 ;  /* 0x3fb8aa3b81987820 */ /* 0x000fe40000400000 */
[--C-:B------:R-:W-:Y:S02]  /*3df0*/  FADD R139, R141, -R20.reuse ;  /* 0x800000148d8b7221 */ /* 0x100fe40000000000 */
[----:B------:R-:W-:Y:S01]  /*3e00*/  FMUL R160, R160, 1.4426950216293334961 ;  /* 0x3fb8aa3ba0a07820 */ /* 0x000fe20000400000 */
[----:B------:R2:W-:Y:S01]  /*3e10*/  MUFU.EX2 R141, R154 ;  /* 0x0000009a008d7308 */ /* 0x0005e20000000800 */
[----:B------:R-:W-:-:S02]  /*3e20*/  FADD R171, R171, -R20 ;  /* 0x80000014abab7221 */ /* 0x000fc40000000000 */
[--C-:B------:R-:W-:Y:S02]  /*3e30*/  FADD R169, R169, -R20.reuse ;  /* 0x80000014a9a97221 */ /* 0x100fe40000000000 */
[----:B------:R-:W-:-:S03]  /*3e40*/  FADD R221, R221, -R20 ;  /* 0x80000014dddd7221 */ /* 0x000fc60000000000 */
[----:B------:R3:W-:Y:S01]  /*3e50*/  MUFU.EX2 R140, R152 ;  /* 0x00000098008c7308 */ /* 0x0007e20000000800 */
[----:B--2---:R-:W-:Y:S02]  /*3e60*/  FADD R154, -R20, R165 ;  /* 0x000000a5149a7221 */ /* 0x004fe40000000100 */
[----:B------:R-:W-:Y:S02]  /*3e70*/  FMUL R169, R169, 1.4426950216293334961 ;  /* 0x3fb8aa3ba9a97820 */ /* 0x000fe40000400000 */
[----:B------:R-:W-:-:S03]  /*3e80*/  FMUL R154, R154, 1.4426950216293334961 ;  /* 0x3fb8aa3b9a9a7820 */ /* 0x000fc60000400000 */
[----:B------:R-:W-:Y:S01]  /*3e90*/  MUFU.EX2 R146, R146 ;  /* 0x0000009200927308 */ /* 0x000fe20000000800 */
[----:B---3--:R-:W-:Y:S02]  /*3ea0*/  FMUL R152, R139, 1.4426950216293334961 ;  /* 0x3fb8aa3b8b987820 */ /* 0x008fe40000400000 */
[----:B------:R-:W-:-:S05]  /*3eb0*/  FMUL R221, R221, 1.4426950216293334961 ;  /* 0x3fb8aa3bdddd7820 */ /* 0x000fca0000400000 */
[----:B------:R-:W2:Y:S08]  /*3ec0*/  MUFU.EX2 R127, R127 ;  /* 0x0000007f007f7308 */ /* 0x000eb00000000800 */
[----:B------:R3:W0:Y:S02]  /*3ed0*/  MUFU.EX2 R139, R160 ;  /* 0x000000a0008b7308 */ /* 0x0006240000000800 */
[----:B---3--:R-:W-:-:S06]  /*3ee0*/  FMUL R160, R171, 1.4426950216293334961 ;  /* 0x3fb8aa3baba07820 */ /* 0x008fcc0000400000 */
[----:B------:R-:W-:Y:S08]  /*3ef0*/  MUFU.EX2 R143, R143 ;  /* 0x0000008f008f7308 */ /* 0x000ff00000000800 */
[----:B------:R-:W-:Y:S08]  /*3f00*/  MUFU.EX2 R142, R142 ;  /* 0x0000008e008e7308 */ /* 0x000ff00000000800 */
[----:B------:R-:W-:Y:S08]  /*3f10*/  MUFU.EX2 R152, R152 ;  /* 0x0000009800987308 */ /* 0x000ff00000000800 */
[----:B------:R-:W-:Y:S08]  /*3f20*/  MUFU.EX2 R165, R221 ;  /* 0x000000dd00a57308 */ /* 0x000ff00000000800 */
[----:B------:R-:W-:Y:S08]  /*3f30*/  MUFU.EX2 R160, R160 ;  /* 0x000000a000a07308 */ /* 0x000ff00000000800 */
[----:B------:R-:W3:Y:S08]  /*3f40*/  MUFU.EX2 R154, R154 ;  /* 0x0000009a009a7308 */ /* 0x000ef00000000800 */
[----:B------:R-:W0:Y:S01]  /*3f50*/  MUFU.EX2 R169, R169 ;  /* 0x000000a900a97308 */ /* 0x000e220000000800 */
[C---:B------:R-:W-:Y:S01]  /*3f60*/  FMUL R116, R137.reuse, R116 ;  /* 0x0000007489747220 */ /* 0x040fe20000400000 */
[----:B----4-:R-:W-:Y:S01]  /*3f70*/  F2FP.PACK_AB R128, R150, R151 ;  /* 0x000000979680723e */ /* 0x010fe200000000ff */
[----:B------:R-:W-:Y:S01]  /*3f80*/  FMUL R117, R137, R117 ;  /* 0x0000007589757220 */ /* 0x000fe20000400000 */
[----:B------:R-:W-:Y:S01]  /*3f90*/  F2FP.PACK_AB R129, R148, R149 ;  /* 0x000000959481723e */ /* 0x000fe200000000ff */
[C---:B--2---:R-:W-:Y:S01]  /*3fa0*/  FMUL R118, R127.reuse, R118 ;  /* 0x000000767f767220 */ /* 0x044fe20000400000 */
[----:B------:R-:W-:Y:S01]  /*3fb0*/  F2FP.PACK_AB R130, R146, R147 ;  /* 0x000000939282723e */ /* 0x000fe200000000ff */
[----:B------:R-:W-:Y:S01]  /*3fc0*/  FMUL R119, R127, R119 ;  /* 0x000000777f777220 */ /* 0x000fe20000400000 */
[----:B------:R-:W-:Y:S01]  /*3fd0*/  F2FP.PACK_AB R131, R144, R145 ;  /* 0x000000919083723e */ /* 0x000fe200000000ff */
[----:B------:R-:W-:-:S02]  /*3fe0*/  FMUL R112, R137, R112 ;  /* 0x0000007089707220 */ /* 0x000fc40000400000 */
[----:B------:R-:W-:Y:S02]  /*3ff0*/  FMUL R113, R137, R113 ;  /* 0x0000007189717220 */ /* 0x000fe40000400000 */
[C---:B------:R-:W-:Y:S02]  /*4000*/  FMUL R114, R127.reuse, R114 ;  /* 0x000000727f727220 */ /* 0x040fe40000400000 */
[----:B------:R-:W-:Y:S02]  /*4010*/  FMUL R115, R127, R115 ;  /* 0x000000737f737220 */ /* 0x000fe40000400000 */
[C---:B------:R-:W-:Y:S02]  /*4020*/  FMUL R108, R137.reuse, R108 ;  /* 0x0000006c896c7220 */ /* 0x040fe40000400000 */
[----:B------:R-:W-:Y:S02]  /*4030*/  FMUL R109, R137, R109 ;  /* 0x0000006d896d7220 */ /* 0x000fe40000400000 */
        /* <DEDUP_REMOVED lines=21> */
[----:B------:R-:W-:Y:S01]  /*4190*/  FMUL R91, R127, R91 ;  /* 0x0000005b7f5b7220 */ /* 0x000fe20000400000 */
[----:B------:R-:W-:Y:S01]  /*41a0*/  HMMA.16816.F32 R116, R128, R52, R116 ;  /* 0x000000348074723c */ /* 0x000fe20000001874 */
[C---:B0-----:R-:W-:Y:S02]  /*41b0*/  FMUL R72, R139.reuse, R72 ;  /* 0x000000488b487220 */ /* 0x041fe40000400000 */
[----:B------:R-:W-:Y:S02]  /*41c0*/  FMUL R73, R139, R73 ;  /* 0x000000498b497220 */ /* 0x000fe40000400000 */
[----:B---3--:R-:W-:-:S02]  /*41d0*/  FMUL R74, R154, R74 ;  /* 0x0000004a9a4a7220 */ /* 0x008fc40000400000 */
[C---:B------:R-:W-:Y:S01]  /*41e0*/  FMUL R75, R154.reuse, R75 ;  /* 0x0000004b9a4b7220 */ /* 0x040fe20000400000 */
[----:B------:R-:W-:Y:S01]  /*41f0*/  HMMA.16816.F32 R112, R128, R48, R112 ;  /* 0x000000308070723c */ /* 0x000fe20000001870 */
[C---:B------:R-:W-:Y:S02]  /*4200*/  FMUL R56, R139.reuse, R56 ;  /* 0x000000388b387220 */ /* 0x040fe40000400000 */
[----:B------:R-:W-:Y:S02]  /*4210*/  FMUL R57, R139, R57 ;  /* 0x000000398b397220 */ /* 0x000fe40000400000 */
[----:B------:R-:W-:-:S03]  /*4220*/  FMUL R58, R154, R58 ;  /* 0x0000003a9a3a7220 */ /* 0x000fc60000400000 */
[----:B------:R-:W-:Y:S01]  /*4230*/  HMMA.16816.F32 R108, R128, R44, R108 ;  /* 0x0000002c806c723c */ /* 0x000fe2000000186c */
[----:B------:R-:W-:Y:S02]  /*4240*/  FMUL R59, R154, R59 ;  /* 0x0000003b9a3b7220 */ /* 0x000fe40000400000 */
[C---:B------:R-:W-:Y:S02]  /*4250*/  FMUL R84, R139.reuse, R84 ;  /* 0x000000548b547220 */ /* 0x040fe40000400000 */
[----:B------:R-:W-:-:S03]  /*4260*/  FMUL R85, R139, R85 ;  /* 0x000000558b557220 */ /* 0x000fc60000400000 */
[----:B-----5:R-:W-:Y:S01]  /*4270*/  HMMA.16816.F32 R104, R128, R40, R104 ;  /* 0x000000288068723c */ /* 0x020fe20000001868 */
[C---:B------:R-:W-:Y:S02]  /*4280*/  FMUL R86, R154.reuse, R86 ;  /* 0x000000569a567220 */ /* 0x040fe40000400000 */
[----:B------:R-:W-:Y:S02]  /*4290*/  FMUL R87, R154, R87 ;  /* 0x000000579a577220 */ /* 0x000fe40000400000 */
[----:B------:R-:W-:-:S03]  /*42a0*/  FMUL R80, R139, R80 ;  /* 0x000000508b507220 */ /* 0x000fc60000400000 */
[----:B------:R-:W-:Y:S01]  /*42b0*/  HMMA.16816.F32 R100, R128, R36, R100 ;  /* 0x000000248064723c */ /* 0x000fe20000001864 */
[----:B------:R-:W-:Y:S02]  /*42c0*/  FMUL R81, R139, R81 ;  /* 0x000000518b517220 */ /* 0x000fe40000400000 */
[C---:B------:R-:W-:Y:S02]  /*42d0*/  FMUL R82, R154.reuse, R82 ;  /* 0x000000529a527220 */ /* 0x040fe40000400000 */
[----:B------:R-:W-:-:S03]  /*42e0*/  FMUL R83, R154, R83 ;  /* 0x000000539a537220 */ /* 0x000fc60000400000 */
[----:B-1----:R-:W-:Y:S01]  /*42f0*/  HMMA.16816.F32 R96, R128, R32, R96 ;  /* 0x000000208060723c */ /* 0x002fe20000001860 */
[C---:B------:R-:W-:Y:S02]  /*4300*/  FMUL R76, R139.reuse, R76 ;  /* 0x0000004c8b4c7220 */ /* 0x040fe40000400000 */
[----:B------:R-:W-:Y:S02]  /*4310*/  FMUL R77, R139, R77 ;  /* 0x0000004d8b4d7220 */ /* 0x000fe40000400000 */
[----:B------:R-:W-:-:S03]  /*4320*/  FMUL R78, R154, R78 ;  /* 0x0000004e9a4e7220 */ /* 0x000fc60000400000 */
[----:B------:R-:W-:Y:S01]  /*4330*/  HMMA.16816.F32 R92, R128, R24, R92 ;  /* 0x00000018805c723c */ /* 0x000fe2000000185c */
[----:B------:R-:W-:Y:S02]  /*4340*/  FMUL R79, R154, R79 ;  /* 0x0000004f9a4f7220 */ /* 0x000fe40000400000 */
[C---:B------:R-:W-:Y:S02]  /*4350*/  FMUL R68, R139.reuse, R68 ;  /* 0x000000448b447220 */ /* 0x040fe40000400000 */
[----:B------:R-:W-:-:S03]  /*4360*/  FMUL R69, R139, R69 ;  /* 0x000000458b457220 */ /* 0x000fc60000400000 */
[----:B------:R-:W-:Y:S01]  /*4370*/  HMMA.16816.F32 R88, R128, R28, R88 ;  /* 0x0000001c8058723c */ /* 0x000fe20000001858 */
[C---:B------:R-:W-:Y:S02]  /*4380*/  FMUL R70, R154.reuse, R70 ;  /* 0x000000469a467220 */ /* 0x040fe40000400000 */
[----:B------:R-:W-:Y:S02]  /*4390*/  FMUL R71, R154, R71 ;  /* 0x000000479a477220 */ /* 0x000fe40000400000 */
[----:B------:R-:W-:Y:S02]  /*43a0*/  FMUL R64, R139, R64 ;  /* 0x000000408b407220 */ /* 0x000fe40000400000 */
[----:B------:R-:W-:Y:S02]  /*43b0*/  F2FP.PACK_AB R128, R142, R143 ;  /* 0x0000008f8e80723e */ /* 0x000fe400000000ff */
[----:B------:R-:W-:Y:S02]  /*43c0*/  F2FP.PACK_AB R129, R165, R152 ;  /* 0x00000098a581723e */ /* 0x000fe400000000ff */
[----:B------:R-:W-:-:S02]  /*43d0*/  F2FP.PACK_AB R130, R141, R140 ;  /* 0x0000008c8d82723e */ /* 0x000fc400000000ff */
[----:B------:R-:W-:Y:S01]  /*43e0*/  F2FP.PACK_AB R131, R169, R160 ;  /* 0x000000a0a983723e */ /* 0x000fe200000000ff */
[C---:B------:R-:W-:Y:S02]  /*43f0*/  FMUL R65, R139.reuse, R65 ;  /* 0x000000418b417220 */ /* 0x040fe40000400000 */
[C---:B------:R-:W-:Y:S02]  /*4400*/  FMUL R66, R154.reuse, R66 ;  /* 0x000000429a427220 */ /* 0x040fe40000400000 */
[C---:B------:R-:W-:Y:S02]  /*4410*/  FMUL R67, R154.reuse, R67 ;  /* 0x000000439a437220 */ /* 0x040fe40000400000 */
[C---:B------:R-:W-:Y:S02]  /*4420*/  FMUL R60, R139.reuse, R60 ;  /* 0x0000003c8b3c7220 */ /* 0x040fe40000400000 */
[----:B------:R-:W-:Y:S02]  /*4430*/  FMUL R61, R139, R61 ;  /* 0x0000003d8b3d7220 */ /* 0x000fe40000400000 */
[----:B------:R-:W-:-:S02]  /*4440*/  FMUL R62, R154, R62 ;  /* 0x0000003e9a3e7220 */ /* 0x000fc40000400000 */
[----:B------:R-:W-:Y:S02]  /*4450*/  FMUL R63, R154, R63 ;  /* 0x0000003f9a3f7220 */ /* 0x000fe40000400000 */
[--C-:B------:R-:W-:Y:S02]  /*4460*/  FADD R170, R170, -R15.reuse ;  /* 0x8000000faaaa7221 */ /* 0x100fe40000000000 */
[----:B------:R-:W-:Y:S02]  /*4470*/  FADD R168, R168, -R15 ;  /* 0x8000000fa8a87221 */ /* 0x000fe40000000000 */
[--C-:B------:R-:W-:Y:S01]  /*4480*/  FADD R163, R163, -R18.reuse ;  /* 0x80000012a3a37221 */ /* 0x100fe20000000000 */
[----:B------:R-:W-:Y:S01]  /*4490*/  HMMA.16816.F32 R72, R128, R40, R72 ;  /* 0x000000288048723c */ /* 0x000fe20000001848 */
[----:B------:R-:W-:Y:S02]  /*44a0*/  FADD R161, R161, -R18 ;  /* 0x80000012a1a17221 */ /* 0x000fe40000000000 */
[----:B------:R-:W-:-:S02]  /*44b0*/  FADD R159, R159, -R20 ;  /* 0x800000149f9f7221 */ /* 0x000fc40000000000 */
[----:B------:R-:W-:Y:S02]  /*44c0*/  FMUL R170, R170, 1.4426950216293334961 ;  /* 0x3fb8aa3baaaa7820 */ /* 0x000fe40000400000 */
[----:B------:R-:W-:Y:S01]  /*44d0*/  FMUL R168, R168, 1.4426950216293334961 ;  /* 0x3fb8aa3ba8a87820 */ /* 0x000fe20000400000 */
[C---:B------:R-:W-:Y:S01]  /*44e0*/  HMMA.16816.F32 R56, R128.reuse, R28, R56 ;  /* 0x0000001c8038723c */ /* 0x040fe20000001838 */
[----:B------:R-:W-:Y:S02]  /*44f0*/  FMUL R40, R163, 1.4426950216293334961 ;  /* 0x3fb8aa3ba3287820 */ /* 0x000fe40000400000 */
[----:B------:R-:W-:Y:S02]  /*4500*/  FADD R162, R162, -R15 ;  /* 0x8000000fa2a27221 */ /* 0x000fe40000000000 */
[--C-:B------:R-:W-:Y:S02]  /*4510*/  FADD R158, R158, -R19.reuse ;  /* 0x800000139e9e7221 */ /* 0x100fe40000000000 */
[----:B------:R-:W-:Y:S01]  /*4520*/  FADD R28, R132, -R19 ;  /* 0x80000013841c7221 */ /* 0x000fe20000000000 */
[----:B------:R-:W-:Y:S01]  /*4530*/  HMMA.16816.F32 R84, R128, R52, R84 ;  /* 0x000000348054723c */ /* 0x000fe20000001854 */
[----:B------:R-:W-:-:S02]  /*4540*/  FMUL R161, R161, 1.4426950216293334961 ;  /* 0x3fb8aa3ba1a17820 */ /* 0x000fc40000400000 */
[----:B------:R-:W-:Y:S02]  /*4550*/  FADD R157, R157, -R20 ;  /* 0x800000149d9d7221 */ /* 0x000fe40000000000 */
[----:B------:R-:W-:-:S03]  /*4560*/  FADD R164, R164, -R15 ;  /* 0x8000000fa4a47221 */ /* 0x000fc60000000000 */
[----:B------:R-:W-:Y:S01]  /*4570*/  HMMA.16816.F32 R80, R128, R48, R80 ;  /* 0x000000308050723c */ /* 0x000fe20000001850 */
[----:B------:R-:W-:Y:S01]  /*4580*/  MUFU.EX2 R48, R170 ;  /* 0x000000aa00307308 */ /* 0x000fe20000000800 */
[----:B------:R-:W-:Y:S02]  /*4590*/  FADD R156, R156, -R19 ;  /* 0x800000139c9c7221 */ /* 0x000fe40000000000 */
[----:B------:R-:W-:-:S04]  /*45a0*/  FADD R133, R133, -R18 ;  /* 0x8000001285857221 */ /* 0x000fc80000000000 */
[----:B------:R-:W-:Y:S01]  /*45b0*/  HMMA.16816.F32 R76, R128, R44, R76 ;  /* 0x0000002c804c723c */ /* 0x000fe2000000184c */
[----:B------:R-:W0:Y:S01]  /*45c0*/  MUFU.EX2 R45, R168 ;  /* 0x000000a8002d7308 */ /* 0x000e220000000800 */
[----:B------:R-:W-:Y:S02]  /*45d0*/  FMUL R158, R158, 1.4426950216293334961 ;  /* 0x3fb8aa3b9e9e7820 */ /* 0x000fe40000400000 */
[----:B------:R-:W-:-:S04]  /*45e0*/  FMUL R29, R28, 1.4426950216293334961 ;  /* 0x3fb8aa3b1c1d7820 */ /* 0x000fc80000400000 */
[----:B------:R-:W-:Y:S01]  /*45f0*/  HMMA.16816.F32 R68, R128, R36, R68 ;  /* 0x000000248044723c */ /* 0x000fe20000001844 */
[----:B------:R-:W-:Y:S01]  /*4600*/  FMUL R44, R162, 1.4426950216293334961 ;  /* 0x3fb8aa3ba22c7820 */ /* 0x000fe20000400000 */
[----:B------:R-:W-:Y:S01]  /*4610*/  MUFU.EX2 R40, R40 ;  /* 0x0000002800287308 */ /* 0x000fe20000000800 */
[----:B------:R-:W-:-:S05]  /*4620*/  FADD R135, R135, -R18 ;  /* 0x8000001287877221 */ /* 0x000fca0000000000 */
[----:B------:R-:W-:Y:S01]  /*4630*/  HMMA.16816.F32 R64, R128, R32, R64 ;  /* 0x000000208040723c */ /* 0x000fe20000001840 */
[----:B------:R-:W-:Y:S01]  /*4640*/  FMUL R28, R157, 1.4426950216293334961 ;  /* 0x3fb8aa3b9d1c7820 */ /* 0x000fe20000400000 */
[----:B------:R-:W1:Y:S01]  /*4650*/  MUFU.EX2 R37, R161 ;  /* 0x000000a100257308 */ /* 0x000e620000000800 */
[----:B------:R-:W-:-:S05]  /*4660*/  FADD R155, R155, -R20 ;  /* 0x800000149b9b7221 */ /* 0x000fca0000000000 */
[----:B------:R-:W-:Y:S01]  /*4670*/  HMMA.16816.F32 R60, R128, R24, R60 ;  /* 0x00000018803c723c */ /* 0x000fe2000000183c */
[----:B------:R-:W-:-:S06]  /*4680*/  FMUL R164, R164, 1.4426950216293334961 ;  /* 0x3fb8aa3ba4a47820 */ /* 0x000fcc0000400000 */
[----:B------:R-:W-:Y:S02]  /*4690*/  FMUL R129, R159, 1.4426950216293334961 ;  /* 0x3fb8aa3b9f817820 */ /* 0x000fe40000400000 */
[----:B------:R-:W-:Y:S01]  /*46a0*/  FMUL R25, R156, 1.4426950216293334961 ;  /* 0x3fb8aa3b9c197820 */ /* 0x000fe20000400000 */
[----:B------:R-:W-:Y:S01]  /*46b0*/  MUFU.EX2 R24, R158 ;  /* 0x0000009e00187308 */ /* 0x000fe20000000800 */
[----:B------:R-:W-:Y:S02]  /*46c0*/  FMUL R33, R133, 1.4426950216293334961 ;  /* 0x3fb8aa3b85217820 */ /* 0x000fe40000400000 */
[----:B------:R-:W-:Y:S02]  /*46d0*/  FADD R150, R151, R150 ;  /* 0x0000009697967221 */ /* 0x000fe40000000000 */
[----:B------:R-:W-:-:S03]  /*46e0*/  FADD R134, R134, -R19 ;  /* 0x8000001386867221 */ /* 0x000fc60000000000 */
[----:B------:R-:W2:Y:S01]  /*46f0*/  MUFU.EX2 R129, R129 ;  /* 0x0000008100817308 */ /* 0x000ea20000000800 */
[----:B------:R-:W-:Y:S02]  /*4700*/  FMUL R135, R135, 1.4426950216293334961 ;  /* 0x3fb8aa3b87877820 */ /* 0x000fe40000400000 */
[----:B------:R-:W-:Y:S02]  /*4710*/  FMUL R131, R155, 1.4426950216293334961 ;  /* 0x3fb8aa3b9b837820 */ /* 0x000fe40000400000 */
[----:B------:R-:W-:Y:S02]  /*4720*/  FADD R148, R149, R148 ;  /* 0x0000009495947221 */ /* 0x000fe40000000000 */
[----:B------:R-:W-:Y:S01]  /*4730*/  FADD R165, R152, R165 ;  /* 0x000000a598a57221 */ /* 0x000fe20000000000 */
[----:B------:R-:W-:Y:S01]  /*4740*/  MUFU.EX2 R44, R44 ;  /* 0x0000002c002c7308 */ /* 0x000fe20000000800 */
[----:B------:R-:W-:Y:S02]  /*4750*/  FADD R147, R147, R150 ;  /* 0x0000009693937221 */ /* 0x000fe40000000000 */
[----:B------:R-:W-:-:S02]  /*4760*/  FADD R153, R153, -R20 ;  /* 0x8000001499997221 */ /* 0x000fc40000000000 */
[----:B------:R-:W-:-:S03]  /*4770*/  FMUL R36, R134, 1.4426950216293334961 ;  /* 0x3fb8aa3b86247820 */ /* 0x000fc60000400000 */
[----:B------:R-:W3:Y:S01]  /*4780*/  MUFU.EX2 R41, R164 ;  /* 0x000000a400297308 */ /* 0x000ee20000000800 */
[----:B------:R-:W-:Y:S02]  /*4790*/  FADD R143, R143, R142 ;  /* 0x0000008e8f8f7221 */ /* 0x000fe40000000000 */
[----:B------:R-:W-:-:S05]  /*47a0*/  FADD R145, R145, R148 ;  /* 0x0000009491917221 */ /* 0x000fca0000000000 */
[----:B------:R-:W4:Y:S01]  /*47b0*/  MUFU.EX2 R28, R28 ;  /* 0x0000001c001c7308 */ /* 0x000f220000000800 */
[----:B------:R-:W-:Y:S02]  /*47c0*/  FADD R160, R160, R165 ;  /* 0x000000a5a0a07221 */ /* 0x000fe40000000000 */
[----:B------:R-:W-:Y:S02]  /*47d0*/  FADD R147, R146, R147 ;  /* 0x0000009392937221 */ /* 0x000fe40000000000 */
[----:B------:R-:W-:-:S03]  /*47e0*/  FMUL R153, R153, 1.4426950216293334961 ;  /* 0x3fb8aa3b99997820 */ /* 0x000fc60000400000 */
[----:B------:R-:W-:Y:S01]  /*47f0*/  MUFU.EX2 R25, R25 ;  /* 0x0000001900197308 */ /* 0x000fe20000000800 */
[----:B------:R-:W-:Y:S01]  /*4800*/  FADD R140, R140, R143 ;  /* 0x0000008f8c8c7221 */ /* 0x000fe20000000000 */
[----:B0-----:R-:W-:Y:S01]  /*4810*/  F2FP.PACK_AB R132, R45, R48 ;  /* 0x000000302d84723e */ /* 0x001fe200000000ff */
[----:B------:R-:W-:-:S05]  /*4820*/  FADD R145, R144, R145 ;  /* 0x0000009190917221 */ /* 0x000fca0000000000 */
[----:B------:R-:W-:Y:S01]  /*4830*/  MUFU.EX2 R32, R135 ;  /* 0x0000008700207308 */ /* 0x000fe20000000800 */
[----:B------:R-:W-:-:S07]  /*4840*/  FADD R160, R169, R160 ;  /* 0x000000a0a9a07221 */ /* 0x000fce0000000000 */
[----:B------:R-:W0:Y:S01]  /*4850*/  MUFU.EX2 R33, R33 ;  /* 0x0000002100217308 */ /* 0x000e220000000800 */
[----:B------:R-:W-:Y:S01]  /*4860*/  FADD R48, R48, R147 ;  /* 0x0000009330307221 */ /* 0x000fe20000000000 */
[----:B-1----:R-:W-:Y:S01]  /*4870*/  F2FP.PACK_AB R133, R37, R40 ;  /* 0x000000282585723e */ /* 0x002fe200000000ff */
[----:B------:R-:W-:-:S05]  /*4880*/  FADD R141, R141, R140 ;  /* 0x0000008c8d8d7221 */ /* 0x000fca0000000000 */
[----:B------:R-:W1:Y:S01]  /*4890*/  MUFU.EX2 R131, R131 ;  /* 0x0000008300837308 */ /* 0x000e620000000800 */
[----:B------:R-:W-:-:S07]  /*48a0*/  FADD R40, R40, R145 ;  /* 0x0000009128287221 */ /* 0x000fce0000000000 */
[----:B------:R-:W5:Y:S01]  /*48b0*/  MUFU.EX2 R130, R36 ;  /* 0x0000002400827308 */ /* 0x000f620000000800 */
[----:B------:R-:W-:Y:S02]  /*48c0*/  FADD R45, R45, R48 ;  /* 0x000000302d2d7221 */ /* 0x000fe40000000000 */
[----:B--2---:R-:W-:-:S05]  /*48d0*/  FADD R49, R129, R160 ;  /* 0x000000a081317221 */ /* 0x004fca0000000000 */
[----:B------:R-:W2:Y:S01]  /*48e0*/  MUFU.EX2 R36, R153 ;  /* 0x0000009900247308 */ /* 0x000ea20000000800 */
[----:B------:R-:W-:Y:S01]  /*48f0*/  FADD R48, R24, R141 ;  /* 0x0000008d18307221 */ /* 0x000fe20000000000 */
[----:B---3--:R-:W-:-:S06]  /*4900*/  F2FP.PACK_AB R134, R41, R44 ;  /* 0x0000002c2986723e */ /* 0x008fcc00000000ff */
[----:B------:R-:W3:Y:S01]  /*4910*/  MUFU.EX2 R29, R29 ;  /* 0x0000001d001d7308 */ /* 0x000ee20000000800 */
[----:B------:R-:W-:Y:S02]  /*4920*/  FADD R37, R37, R40 ;  /* 0x0000002825257221 */ /* 0x000fe40000000000 */
[----:B------:R-:W-:Y:S02]  /*4930*/  FADD R44, R44, R45 ;  /* 0x0000002d2c2c7221 */ /* 0x000fe40000000000 */
[----:B----4-:R-:W-:Y:S01]  /*4940*/  FADD R40, R28, R49 ;  /* 0x000000311c287221 */ /* 0x010fe20000000000 */
[----:B0-----:R-:W-:Y:S01]  /*4950*/  F2FP.PACK_AB R135, R33, R32 ;  /* 0x000000202187723e */ /* 0x001fe200000000ff */
[----:B------:R-:W-:Y:S02]  /*4960*/  FADD R45, R25, R48 ;  /* 0x00000030192d7221 */ /* 0x000fe40000000000 */
[----:B------:R-:W-:Y:S02]  /*4970*/  FADD R32, R32, R37 ;  /* 0x0000002520207221 */ /* 0x000fe40000000000 */
[----:B-1----:R-:W-:-:S02]  /*4980*/  FADD R37, R131, R40 ;  /* 0x0000002883257221 */ /* 0x002fc40000000000 */
[----:B-----5:R-:W-:Y:S02]  /*4990*/  FADD R48, R130, R45 ;  /* 0x0000002d82307221 */ /* 0x020fe40000000000 */
[----:B------:R-:W-:Y:S02]  /*49a0*/  FADD R44, R41, R44 ;  /* 0x0000002c292c7221 */ /* 0x000fe40000000000 */
[----:B--2---:R-:W-:Y:S02]  /*49b0*/  FADD R37, R36, R37 ;  /* 0x0000002524257221 */ /* 0x004fe40000000000 */
[----:B------:R-:W-:Y:S02]  /*49c0*/  FADD R32, R33, R32 ;  /* 0x0000002021207221 */ /* 0x000fe40000000000 */
[----:B---3--:R-:W-:Y:S01]  /*49d0*/  FADD R48, R29, R48 ;  /* 0x000000301d307221 */ /* 0x008fe20000000000 */
[----:B------:R-:W0:Y:S04]  /*49e0*/  SHFL.BFLY PT, R33, R44, 0x2, 0x1f ;  /* 0x0c401f002c217f89 */ /* 0x000e2800000e0000 */
[----:B------:R-:W1:Y:S04]  /*49f0*/  SHFL.BFLY PT, R40, R37, 0x2, 0x1f ;  /* 0x0c401f0025287f89 */ /* 0x000e6800000e0000 */
[----:B------:R-:W2:Y:S04]  /*4a00*/  SHFL.BFLY PT, R41, R32, 0x2, 0x1f ;  /* 0x0c401f0020297f89 */ /* 0x000ea800000e0000 */
[----:B------:R-:W3:Y:S01]  /*4a10*/  SHFL.BFLY PT, R45, R48, 0x2, 0x1f ;  /* 0x0c401f00302d7f89 */ /* 0x000ee200000e0000 */
[----:B------:R-:W-:Y:S01]  /*4a20*/  F2FP.PACK_AB R128, R25, R24 ;  /* 0x000000181980723e */ /* 0x000fe200000000ff */
[----:B------:R-:W-:Y:S01]  /*4a30*/  UIADD3 UR4, UP0, UR4, 0x20, URZ ;  /* 0x0000002004047890 */ /* 0x000fe2000ff1e03f */
[----:B------:R-:W-:-:S02]  /*4a40*/  F2FP.PACK_AB R129, R28, R129 ;  /* 0x000000811c81723e */ /* 0x000fc400000000ff */
[----:B------:R-:W-:Y:S01]  /*4a50*/  F2FP.PACK_AB R130, R29, R130 ;  /* 0x000000821d82723e */ /* 0x000fe200000000ff */
[----:B0-----:R-:W-:Y:S02]  /*4a60*/  FADD R33, R44, R33 ;  /* 0x000000212c217221 */ /* 0x001fe40000000000 */
[----:B-1----:R-:W-:Y:S02]  /*4a70*/  FADD R40, R37, R40 ;  /* 0x0000002825287221 */ /* 0x002fe40000000000 */
[----:B--2---:R-:W-:Y:S02]  /*4a80*/  FADD R41, R32, R41 ;  /* 0x0000002920297221 */ /* 0x004fe40000000000 */
[----:B---3--:R-:W-:Y:S01]  /*4a90*/  FADD R45, R48, R45 ;  /* 0x0000002d302d7221 */ /* 0x008fe20000000000 */
[----:B------:R-:W0:Y:S01]  /*4aa0*/  SHFL.BFLY PT, R24, R33, 0x1, 0x1f ;  /* 0x0c201f0021187f89 */ /* 0x000e2200000e0000 */
[----:B------:R-:W-:-:S03]  /*4ab0*/  F2FP.PACK_AB R131, R36, R131 ;  /* 0x000000832483723e */ /* 0x000fc600000000ff */
[----:B------:R-:W1:Y:S01]  /*4ac0*/  SHFL.BFLY PT, R25, R40, 0x1, 0x1f ;  /* 0x0c201f0028197f89 */ /* 0x000e6200000e0000 */
[----:B------:R-:W-:-:S03]  /*4ad0*/  UIADD3.X UR5, URZ, UR5, URZ, UP0, !UPT ;  /* 0x000000053f057290 */ /* 0x000fc600087fe43f */
[----:B------:R-:W2:Y:S04]  /*4ae0*/  SHFL.BFLY PT, R28, R41, 0x1, 0x1f ;  /* 0x0c201f00291c7f89 */ /* 0x000ea800000e0000 */
[----:B------:R-:W3:Y:S01]  /*4af0*/  SHFL.BFLY PT, R32, R45, 0x1, 0x1f ;  /* 0x0c201f002d207f89 */ /* 0x000ee200000e0000 */
[----:B------:R-:W-:Y:S01]  /*4b00*/  HMMA.16816.F32 R92, R132, R26, R92 ;  /* 0x0000001a845c723c */ /* 0x000fe2000000185c */
[----:B------:R-:W-:-:S07]  /*4b10*/  ISETP.LE.U32.AND P0, PT, R6, UR4, PT ;  /* 0x0000000406007c0c */ /* 0x000fce000bf03070 */
[----:B------:R-:W-:Y:S07]  /*4b20*/  HMMA.16816.F32 R60, R128, R26, R60 ;  /* 0x0000001a803c723c */ /* 0x000fee000000183c */
[----:B------:R-:W-:-:S04]  /*4b30*/  MOV R27, UR5 ;  /* 0x00000005001b7c02 */ /* 0x000fc80008000f00 */
[----:B------:R-:W-:Y:S01]  /*4b40*/  ISETP.GE.U32.AND.EX P0, PT, R27, RZ, PT, P0 ;  /* 0x000000ff1b00720c */ /* 0x000fe20003f06100 */
[----:B0-----:R-:W-:Y:S01]  /*4b50*/  FADD R24, R33, R24 ;  /* 0x0000001821187221 */ /* 0x001fe20000000000 */
[----:B------:R-:W-:Y:S01]  /*4b60*/  MOV R26, 0x20 ;  /* 0x00000020001a7802 */ /* 0x000fe20000000f00 */
[----:B-1----:R-:W-:Y:S01]  /*4b70*/  FADD R25, R40, R25 ;  /* 0x0000001928197221 */ /* 0x002fe20000000000 */
[----:B------:R-:W-:Y:S01]  /*4b80*/  HMMA.16816.F32 R116, R132, R54, R116 ;  /* 0x000000368474723c */ /* 0x000fe20000001874 */
[----:B--2---:R-:W-:Y:S02]  /*4b90*/  FADD R28, R41, R28 ;  /* 0x0000001c291c7221 */ /* 0x004fe40000000000 */
[----:B---3--:R-:W-:Y:S01]  /*4ba0*/  FADD R32, R45, R32 ;  /* 0x000000202d207221 */ /* 0x008fe20000000000 */
[----:B------:R-:W-:Y:S01]  /*4bb0*/  MOV R165, R20 ;  /* 0x0000001400a57202 */ /* 0x000fe20000000f00 */
[----:B------:R-:W-:-:S03]  /*4bc0*/  FFMA R138, R137, R138, R24 ;  /* 0x0000008a898a7223 */ /* 0x000fc60000000018 */
[----:B------:R-:W-:Y:S01]  /*4bd0*/  HMMA.16816.F32 R112, R132, R50, R112 ;  /* 0x000000328470723c */ /* 0x000fe20000001870 */
[----:B------:R-:W-:Y:S01]  /*4be0*/  FFMA R125, R154, R125, R25 ;  /* 0x0000007d9a7d7223 */ /* 0x000fe20000000019 */
[----:B------:R-:W-:Y:S01]  /*4bf0*/  MOV R25, R18 ;  /* 0x0000001200197202 */ /* 0x000fe20000000f00 */
[C---:B------:R-:W-:Y:S02]  /*4c00*/  IMAD R16, R26.reuse, c[0x0][0x1b4], R16 ;  /* 0x00006d001a107a24 */ /* 0x040fe400078e0210 */
[----:B------:R-:W-:-:S03]  /*4c10*/  IMAD R17, R26, c[0x0][0x1a4], R17 ;  /* 0x000069001a117a24 */ /* 0x000fc600078e0211 */
[----:B------:R-:W-:Y:S01]  /*4c20*/  HMMA.16816.F32 R108, R132, R46, R108 ;  /* 0x0000002e846c723c */ /* 0x000fe2000000186c */
[----:B------:R-:W-:Y:S02]  /*4c30*/  FFMA R136, R127, R136, R28 ;  /* 0x000000887f887223 */ /* 0x000fe4000000001c */
[----:B------:R-:W-:Y:S02]  /*4c40*/  FFMA R126, R139, R126, R32 ;  /* 0x0000007e8b7e7223 */ /* 0x000fe40000000020 */
[----:B------:R-:W-:-:S03]  /*4c50*/  IMAD.MOV.U32 R24, RZ, RZ, R15 ;  /* 0x000000ffff187224 */ /* 0x000fc600078e000f */
[C---:B------:R-:W-:Y:S08]  /*4c60*/  HMMA.16816.F32 R104, R132.reuse, R42, R104 ;  /* 0x0000002a8468723c */ /* 0x040ff00000001868 */
[C---:B------:R-:W-:Y:S08]  /*4c70*/  HMMA.16816.F32 R100, R132.reuse, R38, R100 ;  /* 0x000000268464723c */ /* 0x040ff00000001864 */
[C---:B------:R-:W-:Y:S08]  /*4c80*/  HMMA.16816.F32 R96, R132.reuse, R34, R96 ;  /* 0x000000228460723c */ /* 0x040ff00000001860 */
[----:B------:R-:W-:Y:S08]  /*4c90*/  HMMA.16816.F32 R88, R132, R30, R88 ;  /* 0x0000001e8458723c */ /* 0x000ff00000001858 */
[C---:B------:R-:W-:Y:S08]  /*4ca0*/  HMMA.16816.F32 R84, R128.reuse, R54, R84 ;  /* 0x000000368054723c */ /* 0x040ff00000001854 */
[C---:B------:R-:W-:Y:S08]  /*4cb0*/  HMMA.16816.F32 R80, R128.reuse, R50, R80 ;  /* 0x000000328050723c */ /* 0x040ff00000001850 */
[C---:B------:R-:W-:Y:S08]  /*4cc0*/  HMMA.16816.F32 R76, R128.reuse, R46, R76 ;  /* 0x0000002e804c723c */ /* 0x040ff0000000184c */
[C---:B------:R-:W-:Y:S08]  /*4cd0*/  HMMA.16816.F32 R72, R128.reuse, R42, R72 ;  /* 0x0000002a8048723c */ /* 0x040ff00000001848 */
[C---:B------:R-:W-:Y:S08]  /*4ce0*/  HMMA.16816.F32 R68, R128.reuse, R38, R68 ;  /* 0x000000268044723c */ /* 0x040ff00000001844 */
[C---:B------:R-:W-:Y:S08]  /*4cf0*/  HMMA.16816.F32 R64, R128.reuse, R34, R64 ;  /* 0x000000228040723c */ /* 0x040ff00000001840 */
[----:B------:R-:W-:Y:S07]  /*4d00*/  HMMA.16816.F32 R56, R128, R30, R56 ;  /* 0x0000001e8038723c */ /* 0x000fee0000001838 */
[----:B------:R-:W-:Y:S01]  /*4d10*/  MOV R128, R19 ;  /* 0x0000001300807202 */ /* 0x000fe20000000f00 */
[----:B------:R-:W-:Y:S01]  /*4d20*/  @P0 CALL.REL.NOINC `(.L_x_1) ;  /* 0x0000001000000944 */ /* 0x000fe20003c00000 */
[----:B------:R-:W-:Y:S05]  /*4d30*/  BRA `(.L_x_2) ;  /* 0xffffd8e000007947 */ /* 0x000fea000383ffff */
.L_x_1:
[----:B------:R-:W-:Y:S01]  /*4d40*/  MOV R28, R20 ;  /* 0x00000014001c7202 */ /* 0x000fe20000000f00 */
[----:B------:R-:W-:Y:S01]  /*4d50*/  IMAD.MOV.U32 R29, RZ, RZ, R19 ;  /* 0x000000ffff1d7224 */ /* 0x000fe200078e0013 */
[----:B------:R-:W-:-:S02]  /*4d60*/  MOV R30, R18 ;  /* 0x00000012001e7202 */ /* 0x000fc40000000f00 */
[----:B------:R-:W-:-:S07]  /*4d70*/  MOV R31, R15 ;  /* 0x0000000f001f7202 */ /* 0x000fce0000000f00 */
.L_x_0:
[----:B------:R-:W-:Y:S01]  /*4d80*/  SHF.L.U32 R5, R0, 0x8, RZ ;  /* 0x0000000800057819 */ /* 0x000fe200000006ff */
[C---:B------:R-:W-:Y:S01]  /*4d90*/  FMUL R25, R136.reuse, 8388608 ;  /* 0x4b00000088197820 */ /* 0x040fe20000400000 */
[----:B------:R-:W-:Y:S01]  /*4da0*/  FSETP.GEU.AND P2, PT, R136, 1.175494350822287508e-38, PT ;  /* 0x008000008800780b */ /* 0x000fe20003f4e000 */
[----:B------:R-:W-:Y:S01]  /*4db0*/  FMUL R26, R126, 8388608 ;  /* 0x4b0000007e1a7820 */ /* 0x000fe20000400000 */
[----:B------:R-:W-:Y:S01]  /*4dc0*/  LOP3.LUT R6, R5, 0x1800, RZ, 0xc0, !PT ;  /* 0x0000180005067812 */ /* 0x000fe200078ec0ff */
[----:B------:R-:W-:Y:S01]  /*4dd0*/  FMUL R24, R138, 8388608 ;  /* 0x4b0000008a187820 */ /* 0x000fe20000400000 */
[----:B------:R-:W-:Y:S01]  /*4de0*/  FSEL R25, R25, R136, !P2 ;  /* 0x0000008819197208 */ /* 0x000fe20005000000 */
[----:B------:R-:W-:Y:S01]  /*4df0*/  IMAD R12, R3, c[0x0][0x1c4], RZ ;  /* 0x00007100030c7a24 */ /* 0x000fe200078e02ff */
[----:B------:R-:W-:Y:S01]  /*4e00*/  FSETP.GEU.AND P3, PT, R126, 1.175494350822287508e-38, PT ;  /* 0x008000007e00780b */ /* 0x000fe20003f6e000 */
[----:B------:R-:W-:Y:S01]  /*4e10*/  FMUL R35, R125, 8388608 ;  /* 0x4b0000007d237820 */ /* 0x000fe20000400000 */
[----:B------:R-:W-:Y:S01]  /*4e20*/  LEA R14, R9, R6, 0x5 ;  /* 0x00000006090e7211 */ /* 0x000fe200078e28ff */
[----:B------:R-:W-:Y:S01]  /*4e30*/  IMAD.SHL.U32 R9, R0, 0x4, RZ ;  /* 0x0000000400097824 */ /* 0x000fe200078e00ff */
[----:B------:R-:W-:Y:S01]  /*4e40*/  IADD3 R6, R25, -0x3f3504f3, RZ ;  /* 0xc0cafb0d19067810 */ /* 0x000fe20007ffe0ff */
[----:B------:R-:W-:Y:S01]  /*4e50*/  IMAD.MOV.U32 R53, RZ, RZ, R60 ;  /* 0x000000ffff357224 */ /* 0x000fe200078e003c */
[----:B------:R-:W-:Y:S01]  /*4e60*/  FSEL R26, R26, R126, !P3 ;  /* 0x0000007e1a1a7208 */ /* 0x000fe20005800000 */
[----:B------:R-:W-:Y:S01]  /*4e70*/  BAR.SYNC.DEFER_BLOCKING 0x0 ;  /* 0x0000000000007b1d */ /* 0x000fe20000010000 */
[----:B------:R-:W-:-:S02]  /*4e80*/  LOP3.LUT R46, R6, 0xff800000, RZ, 0xc0, !PT ;  /* 0xff800000062e7812 */ /* 0x000fc400078ec0ff */
[----:B------:R-:W-:Y:S02]  /*4e90*/  IADD3 R6, R26, -0x3f3504f3, RZ ;  /* 0xc0cafb0d1a067810 */ /* 0x000fe40007ffe0ff */
[----:B------:R-:W-:Y:S02]  /*4ea0*/  FSETP.GEU.AND P1, PT, R138, 1.175494350822287508e-38, PT ;  /* 0x008000008a00780b */ /* 0x000fe40003f2e000 */
[----:B------:R-:W-:Y:S02]  /*4eb0*/  LEA R17, R7, R8, 0x1 ;  /* 0x0000000807117211 */ /* 0x000fe400078e08ff */
[----:B------:R-:W-:Y:S01]  /*4ec0*/  LOP3.LUT R43, R6, 0xff800000, RZ, 0xc0, !PT ;  /* 0xff800000062b7812 */ /* 0x000fe200078ec0ff */
[----:B------:R-:W-:Y:S01]  /*4ed0*/  IMAD R6, R2, c[0x0][0x1c0], RZ ;  /* 0x0000700002067a24 */ /* 0x000fe200078e02ff */
[----:B------:R-:W-:Y:S01]  /*4ee0*/  FSEL R24, R24, R138, !P1 ;  /* 0x0000008a18187208 */ /* 0x000fe20004800000 */
[----:B------:R-:W0:Y:S01]  /*4ef0*/  I2F R7, R46 ;  /* 0x0000002e00077306 */ /* 0x000e220000201400 */
[----:B------:R-:W-:Y:S01]  /*4f00*/  SHF.L.U32 R8, R0, 0xa, RZ ;  /* 0x0000000a00087819 */ /* 0x000fe200000006ff */
[----:B------:R-:W-:Y:S01]  /*4f10*/  IMAD R2, R2, c[0x0][0x1cc], RZ ;  /* 0x0000730002027a24 */ /* 0x000fe200078e02ff */
[----:B------:R-:W-:-:S02]  /*4f20*/  LOP3.LUT R16, R11, 0x38, RZ, 0xc0, !PT ;  /* 0x000000380b107812 */ /* 0x000fc400078ec0ff */
[----:B------:R-:W-:Y:S02]  /*4f30*/  SHF.L.U32 R11, R17, 0x2, RZ ;  /* 0x00000002110b7819 */ /* 0x000fe400000006ff */
[----:B------:R-:W-:Y:S01]  /*4f40*/  IADD3 R5, R24, -0x3f3504f3, RZ ;  /* 0xc0cafb0d18057810 */ /* 0x000fe20007ffe0ff */
[----:B------:R1:W-:Y:S01]  /*4f50*/  I2F R13, R43 ;  /* 0x0000002b000d7306 */ /* 0x0003e20000201400 */
[----:B------:R-:W-:Y:S02]  /*4f60*/  LOP3.LUT R17, R8, 0x1800, RZ, 0xc0, !PT ;  /* 0x0000180008117812 */ /* 0x000fe400078ec0ff */
[----:B------:R-:W-:Y:S02]  /*4f70*/  LOP3.LUT R21, R9, 0x1c0, RZ, 0xc0, !PT ;  /* 0x000001c009157812 */ /* 0x000fe400078ec0ff */
[----:B------:R-:W-:Y:S02]  /*4f80*/  SHF.L.U32 R8, R6, 0x1, RZ ;  /* 0x0000000106087819 */ /* 0x000fe400000006ff */
[----:B------:R-:W-:-:S02]  /*4f90*/  SHF.L.U32 R9, R12, 0x1, RZ ;  /* 0x000000010c097819 */ /* 0x000fc400000006ff */
[----:B------:R-:W-:Y:S02]  /*4fa0*/  LOP3.LUT R19, R5, 0xff800000, RZ, 0xc0, !PT ;  /* 0xff80000005137812 */ /* 0x000fe400078ec0ff */
[----:B------:R-:W-:Y:S02]  /*4fb0*/  FSETP.GT.AND P0, PT, |R125|, 8.50705917302346158658e+37, PT ;  /* 0x7e8000007d00780b */ /* 0x000fe40003f04200 */
[----:B------:R-:W-:Y:S01]  /*4fc0*/  IADD3 R8, P5, P6, R9, c[0x0][0x178], R8 ;  /* 0x00005e0009087a10 */ /* 0x000fe20007ebe008 */
[----:B------:R-:W-:Y:S01]  /*4fd0*/  IMAD.HI R9, R6, 0x2, RZ ;  /* 0x0000000206097827 */ /* 0x000fe200078e02ff */
[----:B------:R-:W-:Y:S01]  /*4fe0*/  FSEL R6, RZ, -23, P2 ;  /* 0xc1b80000ff067808 */ /* 0x000fe20001000000 */
[----:B------:R-:W2:Y:S01]  /*4ff0*/  I2F R5, R19 ;  /* 0x0000001300057306 */ /* 0x000ea20000201400 */
[C---:B------:R-:W-:Y:S02]  /*5000*/  FSETP.GEU.AND P2, PT, |R125|.reuse, 1.175494350822287508e-38, PT ;  /* 0x008000007d00780b */ /* 0x040fe40003f4e200 */
[----:B------:R-:W-:Y:S01]  /*5010*/  FSETP.GEU.AND P4, PT, R125, 1.175494350822287508e-38, PT ;  /* 0x008000007d00780b */ /* 0x000fe20003f8e000 */
[----:B0-----:R-:W-:Y:S01]  /*5020*/  FFMA.FTZ R45, R7, 1.1920928955078125e-07, R6 ;  /* 0x34000000072d7823 */ /* 0x001fe20000010006 */
[----:B------:R-:W-:-:S02]  /*5030*/  LEA R40, R4, R17, 0x4 ;  /* 0x0000001104287211 */ /* 0x000fc400078e20ff */
[----:B------:R-:W-:Y:S01]  /*5040*/  FSEL R35, R35, R125, !P4 ;  /* 0x0000007d23237208 */ /* 0x000fe20006000000 */
[----:B------:R-:W-:Y:S01]  /*5050*/  @P0 FMUL R125, R125, 0.25 ;  /* 0x3e8000007d7d0820 */ /* 0x000fe20000400000 */
[----:B------:R-:W-:Y:S01]  /*5060*/  FSEL R4, RZ, -23, P1 ;  /* 0xc1b80000ff047808 */ /* 0x000fe20000800000 */
[----:B------:R-:W-:Y:S01]  /*5070*/  @P0 FMUL R59, R59, 0.25 ;  /* 0x3e8000003b3b0820 */ /* 0x000fe20000400000 */
[----:B------:R-:W-:Y:S01]  /*5080*/  FSETP.GT.AND P1, PT, |R126|, 8.50705917302346158658e+37, PT ;  /* 0x7e8000007e00780b */ /* 0x000fe20003f24200 */
[----:B------:R-:W-:Y:S01]  /*5090*/  @P0 FMUL R58, R58, 0.25 ;  /* 0x3e8000003a3a0820 */ /* 0x000fe20000400000 */
[----:B------:R-:W-:Y:S01]  /*50a0*/  MOV R55, R64 ;  /* 0x0000004000377202 */ /* 0x000fe20000000f00 */
[----:B------:R-:W-:Y:S01]  /*50b0*/  @P0 FMUL R63, R63, 0.25 ;  /* 0x3e8000003f3f0820 */ /* 0x000fe20000400000 */
[----:B------:R-:W-:Y:S01]  /*50c0*/  MOV R41, R61 ;  /* 0x0000003d00297202 */ /* 0x000fe20000000f00 */
[----:B------:R-:W-:Y:S01]  /*50d0*/  @P0 FMUL R62, R62, 0.25 ;  /* 0x3e8000003e3e0820 */ /* 0x000fe20000400000 */
[----:B------:R-:W-:Y:S01]  /*50e0*/  SHF.R.U32.HI R15, RZ, 0x1, R0 ;  /* 0x00000001ff0f7819 */ /* 0x000fe20000011600 */
[----:B------:R-:W-:Y:S01]  /*50f0*/  @P0 FMUL R67, R67, 0.25 ;  /* 0x3e80000043430820 */ /* 0x000fe20000400000 */
[----:B------:R-:W-:Y:S01]  /*5100*/  IADD3 R0, R35, -0x3f3504f3, RZ ;  /* 0xc0cafb0d23007810 */ /* 0x000fe20007ffe0ff */
[----:B------:R-:W-:Y:S01]  /*5110*/  @P0 FMUL R66, R66, 0.25 ;  /* 0x3e80000042420820 */ /* 0x000fe20000400000 */
[----:B------:R-:W-:Y:S01]  /*5120*/  LOP3.LUT R11, R14, R11, RZ, 0x3c, !PT ;  /* 0x0000000b0e0b7212 */ /* 0x000fe200078e3cff */
[----:B------:R-:W-:Y:S01]  /*5130*/  @P0 FMUL R71, R71, 0.25 ;  /* 0x3e80000047470820 */ /* 0x000fe20000400000 */
[----:B------:R-:W-:Y:S01]  /*5140*/  LOP3.LUT R48, R0, 0xff800000, RZ, 0xc0, !PT ;  /* 0xff80000000307812 */ /* 0x000fe200078ec0ff */
[----:B------:R-:W-:Y:S01]  /*5150*/  @P0 FMUL R70, R70, 0.25 ;  /* 0x3e80000046460820 */ /* 0x000fe20000400000 */
[----:B------:R-:W-:Y:S01]  /*5160*/  LOP3.LUT R0, R15, 0x4, RZ, 0xc0, !PT ;  /* 0x000000040f007812 */ /* 0x000fe200078ec0ff */
[----:B------:R-:W-:Y:S01]  /*5170*/  @P0 FMUL R75, R75, 0.25 ;  /* 0x3e8000004b4b0820 */ /* 0x000fe20000400000 */
[----:B------:R0:W-:Y:S01]  /*5180*/  I2F R15, R48 ;  /* 0x00000030000f7306 */ /* 0x0001e20000201400 */
[----:B------:R-:W-:Y:S01]  /*5190*/  @P0 FMUL R74, R74, 0.25 ;  /* 0x3e8000004a4a0820 */ /* 0x000fe20000400000 */
[----:B------:R-:W-:Y:S01]  /*51a0*/  IADD3 R0, R0, R16, R21 ;  /* 0x0000001000007210 */ /* 0x000fe20007ffe015 */
[----:B------:R-:W-:Y:S01]  /*51b0*/  @P0 FMUL R79, R79, 0.25 ;  /* 0x3e8000004f4f0820 */ /* 0x000fe20000400000 */
[----:B------:R-:W-:Y:S01]  /*51c0*/  FSEL R14, RZ, -23, P4 ;  /* 0xc1b80000ff0e7808 */ /* 0x000fe20002000000 */
[----:B------:R-:W-:Y:S01]  /*51d0*/  @P0 FMUL R78, R78, 0.25 ;  /* 0x3e8000004e4e0820 */ /* 0x000fe20000400000 */
[----:B------:R-:W-:Y:S01]  /*51e0*/  IADD3 R46, R25, -R46, RZ ;  /* 0x8000002e192e7210 */ /* 0x000fe20007ffe0ff */
[----:B------:R-:W-:Y:S01]  /*51f0*/  @P0 FMUL R83, R83, 0.25 ;  /* 0x3e80000053530820 */ /* 0x000fe20000400000 */
[----:B-1----:R-:W-:Y:S01]  /*5200*/  IADD3 R43, R26, -R43, RZ ;  /* 0x8000002b1a2b7210 */ /* 0x002fe20007ffe0ff */
[----:B------:R-:W-:Y:S01]  /*5210*/  @P0 FMUL R82, R82, 0.25 ;  /* 0x3e80000052520820 */ /* 0x000fe20000400000 */
[----:B0-----:R-:W-:Y:S01]  /*5220*/  IADD3 R48, R35, -R48, RZ ;  /* 0x8000003023307210 */ /* 0x001fe20007ffe0ff */
[----:B------:R-:W-:Y:S01]  /*5230*/  @!P2 FMUL R125, R125, 16777216 ;  /* 0x4b8000007d7da820 */ /* 0x000fe20000400000 */
[----:B------:R-:W-:Y:S01]  /*5240*/  ISETP.GE.U32.AND P4, PT, R35, 0x7f800000, PT ;  /* 0x7f8000002300780c */ /* 0x000fe20003f86070 */
[----:B------:R-:W-:Y:S01]  /*5250*/  @P0 FMUL R87, R87, 0.25 ;  /* 0x3e80000057570820 */ /* 0x000fe20000400000 */
[----:B------:R-:W-:Y:S01]  /*5260*/  LOP3.LUT R123, R40, 0x20, RZ, 0x3c, !PT ;  /* 0x00000020287b7812 */ /* 0x000fe200078e3cff */
[----:B------:R-:W-:Y:S01]  /*5270*/  @P0 FMUL R86, R86, 0.25 ;  /* 0x3e80000056560820 */ /* 0x000fe20000400000 */
[----:B------:R-:W-:Y:S01]  /*5280*/  FSETP.GT.AND P0, PT, |R136|, 8.50705917302346158658e+37, PT ;  /* 0x7e8000008800780b */ /* 0x000fe20003f04200 */
[----:B--2---:R-:W-:Y:S01]  /*5290*/  FFMA.FTZ R44, R5, 1.1920928955078125e-07, R4 ;  /* 0x34000000052c7823 */ /* 0x004fe20000010004 */
[----:B------:R-:W-:Y:S01]  /*52a0*/  LOP3.LUT R122, R40, 0x40, RZ, 0x3c, !PT ;  /* 0x00000040287a7812 */ /* 0x000fe200078e3cff */
[----:B------:R-:W-:Y:S01]  /*52b0*/  @!P2 FMUL R59, R59, 16777216 ;  /* 0x4b8000003b3ba820 */ /* 0x000fe20000400000 */
[----:B------:R-:W0:Y:S01]  /*52c0*/  MUFU.RCP R4, R125 ;  /* 0x0000007d00047308 */ /* 0x000e220000001000 */
[----:B------:R-:W-:Y:S01]  /*52d0*/  @!P2 FMUL R58, R58, 16777216 ;  /* 0x4b8000003a3aa820 */ /* 0x000fe20000400000 */
[----:B------:R-:W-:Y:S01]  /*52e0*/  MOV R179, c[0x0][0x1c8] ;  /* 0x0000720000b37a02 */ /* 0x000fe20000000f00 */
[----:B------:R-:W-:Y:S01]  /*52f0*/  @!P2 FMUL R63, R63, 16777216 ;  /* 0x4b8000003f3fa820 */ /* 0x000fe20000400000 */
[----:B------:R-:W-:Y:S01]  /*5300*/  LOP3.LUT R10, R10, 0xf8, RZ, 0xc0, !PT ;  /* 0x000000f80a0a7812 */ /* 0x000fe200078ec0ff */
[----:B------:R-:W-:-:S02]  /*5310*/  @!P2 FMUL R62, R62, 16777216 ;  /* 0x4b8000003e3ea820 */ /* 0x000fc40000400000 */
[----:B------:R-:W-:Y:S02]  /*5320*/  @!P2 FMUL R67, R67, 16777216 ;  /* 0x4b8000004343a820 */ /* 0x000fe40000400000 */
[----:B------:R-:W-:Y:S02]  /*5330*/  @!P2 FMUL R66, R66, 16777216 ;  /* 0x4b8000004242a820 */ /* 0x000fe40000400000 */
[----:B------:R-:W-:Y:S02]  /*5340*/  @!P2 FMUL R71, R71, 16777216 ;  /* 0x4b8000004747a820 */ /* 0x000fe40000400000 */
[----:B------:R-:W-:Y:S02]  /*5350*/  @!P2 FMUL R70, R70, 16777216 ;  /* 0x4b8000004646a820 */ /* 0x000fe40000400000 */
[----:B------:R-:W-:Y:S02]  /*5360*/  @!P2 FMUL R75, R75, 16777216 ;  /* 0x4b8000004b4ba820 */ /* 0x000fe40000400000 */
[----:B------:R-:W-:-:S02]  /*5370*/  @!P2 FMUL R74, R74, 16777216 ;  /* 0x4b8000004a4aa820 */ /* 0x000fc40000400000 */
[----:B------:R-:W-:Y:S02]  /*5380*/  @!P2 FMUL R79, R79, 16777216 ;  /* 0x4b8000004f4fa820 */ /* 0x000fe40000400000 */
[----:B------:R-:W-:Y:S02]  /*5390*/  @!P2 FMUL R78, R78, 16777216 ;  /* 0x4b8000004e4ea820 */ /* 0x000fe40000400000 */
[----:B------:R-:W-:Y:S02]  /*53a0*/  @!P2 FMUL R83, R83, 16777216 ;  /* 0x4b8000005353a820 */ /* 0x000fe40000400000 */
[----:B------:R-:W-:Y:S02]  /*53b0*/  @!P2 FMUL R82, R82, 16777216 ;  /* 0x4b8000005252a820 */ /* 0x000fe40000400000 */
[----:B------:R-:W-:Y:S02]  /*53c0*/  @!P2 FMUL R87, R87, 16777216 ;  /* 0x4b8000005757a820 */ /* 0x000fe40000400000 */
[----:B------:R-:W-:Y:S01]  /*53d0*/  @!P2 FMUL R86, R86, 16777216 ;  /* 0x4b8000005656a820 */ /* 0x000fe20000400000 */
[C---:B------:R-:W-:Y:S01]  /*53e0*/  FSETP.GEU.AND P2, PT, |R126|.reuse, 1.175494350822287508e-38, PT ;  /* 0x008000007e00780b */ /* 0x040fe20003f4e200 */
[----:B------:R-:W-:-:S02]  /*53f0*/  @P1 FMUL R126, R126, 0.25 ;  /* 0x3e8000007e7e1820 */ /* 0x000fc40000400000 */
[----:B------:R-:W-:Y:S02]  /*5400*/  @P1 FMUL R57, R57, 0.25 ;  /* 0x3e80000039391820 */ /* 0x000fe40000400000 */
[----:B------:R-:W-:Y:S02]  /*5410*/  @P1 FMUL R56, R56, 0.25 ;  /* 0x3e80000038381820 */ /* 0x000fe40000400000 */
[----:B------:R-:W-:Y:S02]  /*5420*/  @P1 FMUL R41, R41, 0.25 ;  /* 0x3e80000029291820 */ /* 0x000fe40000400000 */
[----:B------:R-:W-:Y:S02]  /*5430*/  @P1 FMUL R53, R53, 0.25 ;  /* 0x3e80000035351820 */ /* 0x000fe40000400000 */
[----:B------:R-:W-:Y:S02]  /*5440*/  @P1 FMUL R65, R65, 0.25 ;  /* 0x3e80000041411820 */ /* 0x000fe40000400000 */
        /* <DEDUP_REMOVED lines=9> */
[----:B------:R-:W-:Y:S02]  /*54e0*/  @!P2 FMUL R126, R126, 16777216 ;  /* 0x4b8000007e7ea820 */ /* 0x000fe40000400000 */
[----:B------:R-:W-:Y:S02]  /*54f0*/  @P1 FMUL R85, R85, 0.25 ;  /* 0x3e80000055551820 */ /* 0x000fe40000400000 */
[----:B------:R-:W-:Y:S01]  /*5500*/  @P1 FMUL R84, R84, 0.25 ;  /* 0x3e80000054541820 */ /* 0x000fe20000400000 */
[----:B------:R-:W-:Y:S01]  /*5510*/  FSETP.GT.AND P1, PT, |R138|, 8.50705917302346158658e+37, PT ;  /* 0x7e8000008a00780b */ /* 0x000fe20003f24200 */
[----:B0-----:R-:W-:-:S02]  /*5520*/  FMUL R27, R4, R59 ;  /* 0x0000003b041b7220 */ /* 0x001fc40000400000 */
[C---:B------:R-:W-:Y:S02]  /*5530*/  FMUL R32, R4.reuse, R58 ;  /* 0x0000003a04207220 */ /* 0x040fe40000400000 */
[C---:B------:R-:W-:Y:S02]  /*5540*/  FMUL R33, R4.reuse, R63 ;  /* 0x0000003f04217220 */ /* 0x040fe40000400000 */
[C---:B------:R-:W-:Y:S01]  /*5550*/  FMUL R34, R4.reuse, R62 ;  /* 0x0000003e04227220 */ /* 0x040fe20000400000 */
[----:B------:R-:W-:Y:S01]  /*5560*/  F2FP.PACK_AB R27, R27, R32 ;  /* 0x000000201b1b723e */ /* 0x000fe200000000ff */
[C---:B------:R-:W-:Y:S02]  /*5570*/  FMUL R36, R4.reuse, R67 ;  /* 0x0000004304247220 */ /* 0x040fe40000400000 */
[C---:B------:R-:W-:Y:S02]  /*5580*/  FMUL R37, R4.reuse, R66 ;  /* 0x0000004204257220 */ /* 0x040fe40000400000 */
[----:B------:R-:W-:-:S02]  /*5590*/  FMUL R38, R4, R71 ;  /* 0x0000004704267220 */ /* 0x000fc40000400000 */
[C---:B------:R-:W-:Y:S02]  /*55a0*/  FMUL R39, R4.reuse, R70 ;  /* 0x0000004604277220 */ /* 0x040fe40000400000 */
[C---:B------:R-:W-:Y:S02]  /*55b0*/  FMUL R23, R4.reuse, R75 ;  /* 0x0000004b04177220 */ /* 0x040fe40000400000 */
[C---:B------:R-:W-:Y:S02]  /*55c0*/  FMUL R58, R4.reuse, R74 ;  /* 0x0000004a043a7220 */ /* 0x040fe40000400000 */
[C---:B------:R-:W-:Y:S02]  /*55d0*/  FMUL R59, R4.reuse, R79 ;  /* 0x0000004f043b7220 */ /* 0x040fe40000400000 */
[C---:B------:R-:W-:Y:S01]  /*55e0*/  FMUL R60, R4.reuse, R78 ;  /* 0x0000004e043c7220 */ /* 0x040fe20000400000 */
[----:B------:R-:W-:Y:S01]  /*55f0*/  F2FP.PACK_AB R23, R23, R58 ;  /* 0x0000003a1717723e */ /* 0x000fe200000000ff */
[----:B------:R-:W-:-:S02]  /*5600*/  FMUL R61, R4, R83 ;  /* 0x00000053043d7220 */ /* 0x000fc40000400000 */
[C---:B------:R-:W-:Y:S02]  /*5610*/  FMUL R62, R4.reuse, R82 ;  /* 0x00000052043e7220 */ /* 0x040fe40000400000 */
[C---:B------:R-:W-:Y:S02]  /*5620*/  FMUL R63, R4.reuse, R87 ;  /* 0x00000057043f7220 */ /* 0x040fe40000400000 */
[----:B------:R-:W-:Y:S02]  /*5630*/  FMUL R64, R4, R86 ;  /* 0x0000005604407220 */ /* 0x000fe40000400000 */
[----:B------:R-:W-:Y:S01]  /*5640*/  @!P2 FMUL R57, R57, 16777216 ;  /* 0x4b8000003939a820 */ /* 0x000fe20000400000 */
[----:B------:R-:W0:Y:S01]  /*5650*/  MUFU.RCP R4, R126 ;  /* 0x0000007e00047308 */ /* 0x000e220000001000 */
[----:B------:R-:W-:Y:S02]  /*5660*/  @!P2 FMUL R56, R56, 16777216 ;  /* 0x4b8000003838a820 */ /* 0x000fe40000400000 */
        /* <DEDUP_REMOVED lines=13> */
[----:B------:R-:W-:Y:S01]  /*5740*/  @!P2 FMUL R84, R84, 16777216 ;  /* 0x4b8000005454a820 */ /* 0x000fe20000400000 */
[C---:B------:R-:W-:Y:S01]  /*5750*/  FSETP.GEU.AND P2, PT, |R136|.reuse, 1.175494350822287508e-38, PT ;  /* 0x008000008800780b */ /* 0x040fe20003f4e200 */
[----:B------:R-:W-:Y:S02]  /*5760*/  @P0 FMUL R136, R136, 0.25 ;  /* 0x3e80000088880820 */ /* 0x000fe40000400000 */
[----:B------:R-:W-:Y:S01]  /*5770*/  IMAD.HI R16, R12, 0x2, RZ ;  /* 0x000000020c107827 */ /* 0x000fe200078e02ff */
[----:B------:R-:W-:Y:S02]  /*5780*/  FSEL R12, RZ, -23, P3 ;  /* 0xc1b80000ff0c7808 */ /* 0x000fe40001800000 */
[----:B------:R-:W-:Y:S01]  /*5790*/  FSETP.NEU.AND P3, PT, R24, RZ, PT ;  /* 0x000000ff1800720b */ /* 0x000fe20003f6d000 */
[----:B0-----:R-:W-:Y:S01]  /*57a0*/  FMUL R50, R4, R57 ;  /* 0x0000003904327220 */ /* 0x001fe20000400000 */
[----:B------:R-:W-:Y:S01]  /*57b0*/  IADD3.X R9, R16, c[0x0][0x17c], R9, P5, P6 ;  /* 0x00005f0010097a10 */ /* 0x000fe20002fec409 */
[----:B------:R-:W-:Y:S01]  /*57c0*/  FMUL R51, R4, R56 ;  /* 0x0000003804337220 */ /* 0x000fe20000400000 */
[----:B------:R-:W-:Y:S01]  /*57d0*/  ISETP.GE.U32.AND P5, PT, R26, 0x7f800000, PT ;  /* 0x7f8000001a00780c */ /* 0x000fe20003fa6070 */
[----:B------:R-:W-:-:S02]  /*57e0*/  FMUL R52, R4, R41 ;  /* 0x0000002904347220 */ /* 0x000fc40000400000 */
[----:B------:R-:W-:Y:S02]  /*57f0*/  @!P2 FMUL R136, R136, 16777216 ;  /* 0x4b8000008888a820 */ /* 0x000fe40000400000 */
[C---:B------:R-:W-:Y:S02]  /*5800*/  FMUL R54, R4.reuse, R65 ;  /* 0x0000004104367220 */ /* 0x040fe40000400000 */
[C---:B------:R-:W-:Y:S02]  /*5810*/  FMUL R53, R4.reuse, R53 ;  /* 0x0000003504357220 */ /* 0x040fe40000400000 */
[C---:B------:R-:W-:Y:S02]  /*5820*/  FMUL R55, R4.reuse, R55 ;  /* 0x0000003704377220 */ /* 0x040fe40000400000 */
[----:B------:R-:W-:Y:S01]  /*5830*/  FMUL R56, R4, R69 ;  /* 0x0000004504387220 */ /* 0x000fe20000400000 */
[----:B------:R-:W-:Y:S01]  /*5840*/  F2FP.PACK_AB R58, R52, R53 ;  /* 0x00000035343a723e */ /* 0x000fe200000000ff */
[C---:B------:R-:W-:Y:S01]  /*5850*/  FMUL R57, R4.reuse, R68 ;  /* 0x0000004404397220 */ /* 0x040fe20000400000 */
[----:B------:R-:W-:Y:S01]  /*5860*/  SHF.L.U32 R53, R179, 0x3, RZ ;  /* 0x00000003b3357819 */ /* 0x000fe200000006ff */
[----:B------:R-:W-:-:S02]  /*5870*/  FMUL R21, R4, R73 ;  /* 0x0000004904157220 */ /* 0x000fc40000400000 */
[----:B------:R-:W-:Y:S01]  /*5880*/  FMUL R22, R4, R72 ;  /* 0x0000004804167220 */ /* 0x000fe20000400000 */
[----:B------:R-:W-:Y:S01]  /*5890*/  F2FP.PACK_AB R56, R56, R57 ;  /* 0x000000393838723e */ /* 0x000fe200000000ff */
[----:B------:R-:W-:Y:S01]  /*58a0*/  FMUL R18, R4, R77 ;  /* 0x0000004d04127220 */ /* 0x000fe20000400000 */
[----:B------:R-:W-:Y:S01]  /*58b0*/  F2FP.PACK_AB R57, R54, R55 ;  /* 0x000000373639723e */ /* 0x000fe200000000ff */
[C---:B------:R-:W-:Y:S02]  /*58c0*/  FMUL R41, R4.reuse, R76 ;  /* 0x0000004c04297220 */ /* 0x040fe40000400000 */
[C---:B------:R-:W-:Y:S02]  /*58d0*/  FMUL R17, R4.reuse, R81 ;  /* 0x0000005104117220 */ /* 0x040fe40000400000 */
[----:B------:R-:W-:Y:S01]  /*58e0*/  FMUL R20, R4, R80 ;  /* 0x0000005004147220 */ /* 0x000fe20000400000 */
[----:B------:R-:W-:Y:S01]  /*58f0*/  F2FP.PACK_AB R18, R18, R41 ;  /* 0x000000291212723e */ /* 0x000fe200000000ff */
[----:B------:R-:W-:-:S02]  /*5900*/  FMUL R16, R4, R85 ;  /* 0x0000005504107220 */ /* 0x000fc40000400000 */
[----:B------:R-:W-:Y:S01]  /*5910*/  FMUL R65, R4, R84 ;  /* 0x0000005404417220 */ /* 0x000fe20000400000 */
[----:B------:R-:W-:Y:S01]  /*5920*/  F2FP.PACK_AB R17, R17, R20 ;  /* 0x000000141111723e */ /* 0x000fe200000000ff */
[----:B------:R-:W-:Y:S01]  /*5930*/  @P0 FMUL R91, R91, 0.25 ;  /* 0x3e8000005b5b0820 */ /* 0x000fe20000400000 */
[----:B------:R-:W0:Y:S01]  /*5940*/  MUFU.RCP R4, R136 ;  /* 0x0000008800047308 */ /* 0x000e220000001000 */
[----:B------:R-:W-:Y:S01]  /*5950*/  @P0 FMUL R90, R90, 0.25 ;  /* 0x3e8000005a5a0820 */ /* 0x000fe20000400000 */
[----:B------:R-:W-:Y:S01]  /*5960*/  F2FP.PACK_AB R16, R16, R65 ;  /* 0x000000411010723e */ /* 0x000fe200000000ff */
[----:B------:R-:W-:Y:S01]  /*5970*/  @P0 FMUL R95, R95, 0.25 ;  /* 0x3e8000005f5f0820 */ /* 0x000fe20000400000 */
[----:B------:R-:W-:Y:S01]  /*5980*/  MOV R65, 0x3dc6b27f ;  /* 0x3dc6b27f00417802 */ /* 0x000fe20000000f00 */
        /* <DEDUP_REMOVED lines=12> */
[----:B------:R-:W-:Y:S01]  /*5a50*/  @P0 FMUL R118, R118, 0.25 ;  /* 0x3e80000076760820 */ /* 0x000fe20000400000 */
[C---:B------:R-:W-:Y:S01]  /*5a60*/  FSETP.GEU.AND P0, PT, |R138|.reuse, 1.175494350822287508e-38, PT ;  /* 0x008000008a00780b */ /* 0x040fe20003f0e200 */
[----:B------:R-:W-:-:S02]  /*5a70*/  @P1 FMUL R138, R138, 0.25 ;  /* 0x3e8000008a8a1820 */ /* 0x000fc40000400000 */
        /* <DEDUP_REMOVED lines=15> */
[----:B------:R-:W-:Y:S01]  /*5b70*/  @!P2 FMUL R118, R118, 16777216 ;  /* 0x4b8000007676a820 */ /* 0x000fe20000400000 */
[----:B------:R-:W-:Y:S01]  /*5b80*/  FSETP.NEU.AND P2, PT, R25, RZ, PT ;  /* 0x000000ff1900720b */ /* 0x000fe20003f4d000 */
[----:B------:R-:W-:Y:S02]  /*5b90*/  @!P0 FMUL R138, R138, 16777216 ;  /* 0x4b8000008a8a8820 */ /* 0x000fe40000400000 */
[----:B------:R-:W-:-:S02]  /*5ba0*/  FFMA.FTZ R47, R13, 1.1920928955078125e-07, R12 ;  /* 0x340000000d2f7823 */ /* 0x000fc4000001000c */
[----:B------:R-:W-:Y:S02]  /*5bb0*/  FFMA.FTZ R49, R15, 1.1920928955078125e-07, R14 ;  /* 0x340000000f317823 */ /* 0x000fe4000001000e */
[C---:B0-----:R-:W-:Y:S02]  /*5bc0*/  FMUL R66, R4.reuse, R91 ;  /* 0x0000005b04427220 */ /* 0x041fe40000400000 */
[C---:B------:R-:W-:Y:S02]  /*5bd0*/  FMUL R67, R4.reuse, R90 ;  /* 0x0000005a04437220 */ /* 0x040fe40000400000 */
[C---:B------:R-:W-:Y:S02]  /*5be0*/  FMUL R70, R4.reuse, R95 ;  /* 0x0000005f04467220 */ /* 0x040fe40000400000 */
[C---:B------:R-:W-:Y:S02]  /*5bf0*/  FMUL R71, R4.reuse, R94 ;  /* 0x0000005e04477220 */ /* 0x040fe40000400000 */
[----:B------:R-:W-:-:S02]  /*5c00*/  FMUL R74, R4, R99 ;  /* 0x00000063044a7220 */ /* 0x000fc40000400000 */
[C---:B------:R-:W-:Y:S02]  /*5c10*/  FMUL R75, R4.reuse, R98 ;  /* 0x00000062044b7220 */ /* 0x040fe40000400000 */
[C---:B------:R-:W-:Y:S02]  /*5c20*/  FMUL R78, R4.reuse, R103 ;  /* 0x00000067044e7220 */ /* 0x040fe40000400000 */
[C---:B------:R-:W-:Y:S02]  /*5c30*/  FMUL R79, R4.reuse, R102 ;  /* 0x00000066044f7220 */ /* 0x040fe40000400000 */
[C---:B------:R-:W-:Y:S01]  /*5c40*/  FMUL R15, R4.reuse, R107 ;  /* 0x0000006b040f7220 */ /* 0x040fe20000400000 */
[----:B------:R-:W-:Y:S01]  /*5c50*/  SHF.L.U32 R107, R179, 0x5, RZ ;  /* 0x00000005b36b7819 */ /* 0x000fe200000006ff */
[C---:B------:R-:W-:Y:S02]  /*5c60*/  FMUL R42, R4.reuse, R106 ;  /* 0x0000006a042a7220 */ /* 0x040fe40000400000 */
[----:B------:R-:W-:-:S02]  /*5c70*/  FMUL R14, R4, R111 ;  /* 0x0000006f040e7220 */ /* 0x000fc40000400000 */
[C---:B------:R-:W-:Y:S01]  /*5c80*/  FMUL R83, R4.reuse, R110 ;  /* 0x0000006e04537220 */ /* 0x040fe20000400000 */
[----:B------:R-:W-:Y:S01]  /*5c90*/  F2FP.PACK_AB R15, R15, R42 ;  /* 0x0000002a0f0f723e */ /* 0x000fe200000000ff */
[C---:B------:R-:W-:Y:S02]  /*5ca0*/  FMUL R13, R4.reuse, R115 ;  /* 0x00000073040d7220 */ /* 0x040fe40000400000 */
[----:B------:R-:W-:Y:S01]  /*5cb0*/  FMUL R84, R4, R114 ;  /* 0x0000007204547220 */ /* 0x000fe20000400000 */
[----:B------:R-:W-:Y:S01]  /*5cc0*/  F2FP.PACK_AB R14, R14, R83 ;  /* 0x000000530e0e723e */ /* 0x000fe200000000ff */
[C---:B------:R-:W-:Y:S02]  /*5cd0*/  FMUL R12, R4.reuse, R119 ;  /* 0x00000077040c7220 */ /* 0x040fe40000400000 */
[----:B------:R-:W-:Y:S01]  /*5ce0*/  FMUL R87, R4, R118 ;  /* 0x0000007604577220 */ /* 0x000fe20000400000 */
[----:B------:R-:W-:Y:S01]  /*5cf0*/  F2FP.PACK_AB R13, R13, R84 ;  /* 0x000000540d0d723e */ /* 0x000fe200000000ff */
[----:B------:R-:W0:Y:S01]  /*5d00*/  MUFU.RCP R4, R138 ;  /* 0x0000008a00047308 */ /* 0x000e220000001000 */
[----:B------:R-:W-:-:S02]  /*5d10*/  @P1 FMUL R105, R105, 0.25 ;  /* 0x3e80000069691820 */ /* 0x000fc40000400000 */
[----:B------:R-:W-:Y:S01]  /*5d20*/  @P1 FMUL R104, R104, 0.25 ;  /* 0x3e80000068681820 */ /* 0x000fe20000400000 */
[----:B------:R-:W-:Y:S01]  /*5d30*/  F2FP.PACK_AB R12, R12, R87 ;  /* 0x000000570c0c723e */ /* 0x000fe200000000ff */
[----:B------:R-:W-:Y:S02]  /*5d40*/  @P1 FMUL R109, R109, 0.25 ;  /* 0x3e8000006d6d1820 */ /* 0x000fe40000400000 */
[----:B------:R-:W-:Y:S02]  /*5d50*/  @P1 FMUL R108, R108, 0.25 ;  /* 0x3e8000006c6c1820 */ /* 0x000fe40000400000 */
[----:B------:R-:W-:Y:S01]  /*5d60*/  @P1 FMUL R113, R113, 0.25 ;  /* 0x3e80000071711820 */ /* 0x000fe20000400000 */
[----:B------:R-:W-:Y:S01]  /*5d70*/  STS.128 [R11+0x80], R12 ;  /* 0x0000800c0b007388 */ /* 0x000fe20000000c00 */
        /* <DEDUP_REMOVED lines=10> */
[----:B------:R-:W-:Y:S01]  /*5e20*/  @P1 FMUL R100, R100, 0.25 ;  /* 0x3e80000064641820 */ /* 0x000fe20000400000 */
[----:B------:R-:W-:Y:S01]  /*5e30*/  ISETP.GE.U32.AND P1, PT, R25, 0x7f800000, PT ;  /* 0x7f8000001900780c */ /* 0x000fe20003f26070 */
        /* <DEDUP_REMOVED lines=16> */
[----:B------:R-:W-:Y:S01]  /*5f40*/  ISETP.GE.U32.AND P0, PT, R24, 0x7f800000, PT ;  /* 0x7f8000001800780c */ /* 0x000fe20003f06070 */
[C---:B0-----:R-:W-:Y:S02]  /*5f50*/  FMUL R7, R4.reuse, R105 ;  /* 0x0000006904077220 */ /* 0x041fe40000400000 */
[C---:B------:R-:W-:Y:S02]  /*5f60*/  FMUL R82, R4.reuse, R104 ;  /* 0x0000006804527220 */ /* 0x040fe40000400000 */
[C---:B------:R-:W-:Y:S02]  /*5f70*/  FMUL R117, R4.reuse, R117 ;  /* 0x0000007504757220 */ /* 0x040fe40000400000 */
[C---:B------:R-:W-:Y:S01]  /*5f80*/  FMUL R116, R4.reuse, R116 ;  /* 0x0000007404747220 */ /* 0x040fe20000400000 */
[----:B------:R-:W-:Y:S01]  /*5f90*/  F2FP.PACK_AB R7, R7, R82 ;  /* 0x000000520707723e */ /* 0x000fe200000000ff */
[----:B------:R-:W-:-:S02]  /*5fa0*/  FMUL R5, R4, R113 ;  /* 0x0000007104057220 */ /* 0x000fc40000400000 */
[C---:B------:R-:W-:Y:S02]  /*5fb0*/  FMUL R112, R4.reuse, R112 ;  /* 0x0000007004707220 */ /* 0x040fe40000400000 */
[C---:B------:R-:W-:Y:S02]  /*5fc0*/  FMUL R6, R4.reuse, R109 ;  /* 0x0000006d04067220 */ /* 0x040fe40000400000 */
[----:B------:R-:W-:Y:S01]  /*5fd0*/  FMUL R85, R4, R108 ;  /* 0x0000006c04557220 */ /* 0x000fe20000400000 */
[----:B------:R-:W-:Y:S01]  /*5fe0*/  F2FP.PACK_AB R5, R5, R112 ;  /* 0x000000700505723e */ /* 0x000fe200000000ff */
[----:B------:R-:W-:Y:S01]  /*5ff0*/  IMAD.IADD R20, R24, 0x1, -R19 ;  /* 0x0000000118147824 */ /* 0x000fe200078e0a13 */
[----:B------:R-:W-:Y:S01]  /*6000*/  F2FP.PACK_AB R19, R21, R22 ;  /* 0x000000161513723e */ /* 0x000fe200000000ff */
[----:B------:R-:W-:Y:S01]  /*6010*/  FMUL R68, R4, R89 ;  /* 0x0000005904447220 */ /* 0x000fe20000400000 */
[----:B------:R-:W-:Y:S01]  /*6020*/  F2FP.PACK_AB R6, R6, R85 ;  /* 0x000000550606723e */ /* 0x000fe200000000ff */
[C---:B------:R-:W-:Y:S01]  /*6030*/  FMUL R69, R4.reuse, R88 ;  /* 0x0000005804457220 */ /* 0x040fe20000400000 */
[----:B------:R-:W-:Y:S01]  /*6040*/  F2FP.PACK_AB R21, R61, R62 ;  /* 0x0000003e3d15723e */ /* 0x000fe200000000ff */
[C---:B------:R-:W-:Y:S01]  /*6050*/  FMUL R72, R4.reuse, R93 ;  /* 0x0000005d04487220 */ /* 0x040fe20000400000 */
[----:B------:R-:W-:Y:S01]  /*6060*/  F2FP.PACK_AB R22, R59, R60 ;  /* 0x0000003c3b16723e */ /* 0x000fe200000000ff */
[C---:B------:R-:W-:Y:S01]  /*6070*/  FMUL R73, R4.reuse, R92 ;  /* 0x0000005c04497220 */ /* 0x040fe20000400000 */
[----:B------:R-:W-:Y:S01]  /*6080*/  STS.128 [R11+0x400], R16 ;  /* 0x000400100b007388 */ /* 0x000fe20000000c00 */
[----:B------:R-:W-:Y:S01]  /*6090*/  FMUL R76, R4, R97 ;  /* 0x00000061044c7220 */ /* 0x000fe20000400000 */
[----:B------:R-:W-:Y:S01]  /*60a0*/  F2FP.PACK_AB R60, R78, R79 ;  /* 0x0000004f4e3c723e */ /* 0x000fe200000000ff */
[----:B------:R-:W-:Y:S01]  /*60b0*/  FMUL R77, R4, R96 ;  /* 0x00000060044d7220 */ /* 0x000fe20000400000 */
[----:B------:R-:W-:Y:S01]  /*60c0*/  F2FP.PACK_AB R61, R74, R75 ;  /* 0x0000004b4a3d723e */ /* 0x000fe200000000ff */
[----:B------:R-:W-:Y:S01]  /*60d0*/  FMUL R80, R4, R101 ;  /* 0x0000006504507220 */ /* 0x000fe20000400000 */
[----:B------:R-:W-:Y:S01]  /*60e0*/  F2FP.PACK_AB R62, R70, R71 ;  /* 0x00000047463e723e */ /* 0x000fe200000000ff */
[----:B------:R-:W-:Y:S01]  /*60f0*/  FMUL R81, R4, R100 ;  /* 0x0000006404517220 */ /* 0x000fe20000400000 */
[----:B------:R-:W-:Y:S01]  /*6100*/  F2FP.PACK_AB R4, R117, R116 ;  /* 0x000000747504723e */ /* 0x000fe200000000ff */
[----:B------:R-:W-:Y:S01]  /*6110*/  FADD R41, R20, -1 ;  /* 0xbf80000014297421 */ /* 0x000fe20000000000 */
[----:B------:R-:W-:Y:S01]  /*6120*/  F2FP.PACK_AB R20, R63, R64 ;  /* 0x000000403f14723e */ /* 0x000fe200000000ff */
[----:B------:R-:W-:Y:S01]  /*6130*/  FADD R46, R46, -1 ;  /* 0xbf8000002e2e7421 */ /* 0x000fe20000000000 */
[----:B------:R-:W-:Y:S01]  /*6140*/  F2FP.PACK_AB R63, R66, R67 ;  /* 0x00000043423f723e */ /* 0x000fe200000000ff */
[----:B------:R-:W-:Y:S01]  /*6150*/  FADD R43, R43, -1 ;  /* 0xbf8000002b2b7421 */ /* 0x000fe20000000000 */
[----:B------:R0:W-:Y:S01]  /*6160*/  STS.128 [R11], R4 ;  /* 0x000000040b007388 */ /* 0x0001e20000000c00 */
[C---:B------:R-:W-:Y:S01]  /*6170*/  FFMA.FTZ R42, R41.reuse, R65, -0.16845393180847167969 ;  /* 0xbe2c7f30292a7423 */ /* 0x040fe20000010041 */
[----:B------:R-:W-:Y:S01]  /*6180*/  F2FP.PACK_AB R59, R50, R51 ;  /* 0x00000033323b723e */ /* 0x000fe200000000ff */
[----:B------:R-:W-:Y:S01]  /*6190*/  FADD R48, R48, -1 ;  /* 0xbf80000030307421 */ /* 0x000fe20000000000 */
[----:B------:R-:W-:Y:S01]  /*61a0*/  STS.128 [R11+0x480], R20 ;  /* 0x000480140b007388 */ /* 0x000fe20000000c00 */
[----:B------:R-:W-:Y:S01]  /*61b0*/  FFMA.FTZ R42, R41, R42, 0.1716887056827545166 ;  /* 0x3e2fcf2a292a7423 */ /* 0x000fe2000001002a */
[----:B------:R-:W-:Y:S01]  /*61c0*/  F2FP.PACK_AB R80, R80, R81 ;  /* 0x000000515050723e */ /* 0x000fe200000000ff */
[----:B------:R-:W-:Y:S01]  /*61d0*/  IMAD R75, R179, 0x12, RZ ;  /* 0x00000012b34b7824 */ /* 0x000fe200078e02ff */
[----:B------:R-:W-:Y:S01]  /*61e0*/  BAR.SYNC.DEFER_BLOCKING 0x0 ;  /* 0x0000000000007b1d */ /* 0x000fe20000010000 */
[----:B------:R-:W-:Y:S01]  /*61f0*/  FFMA.FTZ R42, R41, R42, -0.17900948226451873779 ;  /* 0xbe374e43292a7423 */ /* 0x000fe2000001002a */
[----:B------:R-:W-:Y:S01]  /*6200*/  F2FP.PACK_AB R81, R76, R77 ;  /* 0x0000004d4c51723e */ /* 0x000fe200000000ff */
[----:B------:R-:W-:Y:S01]  /*6210*/  IMAD R51, R179, 0x7, RZ ;  /* 0x00000007b3337824 */ /* 0x000fe200078e02ff */
[----:B------:R-:W-:Y:S01]  /*6220*/  F2FP.PACK_AB R82, R72, R73 ;  /* 0x000000494852723e */ /* 0x000fe200000000ff */
[----:B------:R-:W-:Y:S01]  /*6230*/  FFMA.FTZ R42, R41, R42, 0.20512372255325317383 ;  /* 0x3e520bf4292a7423 */ /* 0x000fe2000001002a */
[----:B------:R-:W-:Y:S01]  /*6240*/  F2FP.PACK_AB R83, R68, R69 ;  /* 0x000000454453723e */ /* 0x000fe200000000ff */
[C---:B------:R-:W-:Y:S01]  /*6250*/  IMAD R55, R179.reuse, 0x9, RZ ;  /* 0x00000009b3377824 */ /* 0x040fe200078e02ff */
[----:B0-----:R-:W-:Y:S01]  /*6260*/  @P4 MOV R6, 0x7f800000 ;  /* 0x7f80000000064802 */ /* 0x001fe20000000f00 */
[-C--:B------:R-:W-:Y:S01]  /*6270*/  FFMA.FTZ R5, R46, R65.reuse, -0.16845393180847167969 ;  /* 0xbe2c7f302e057423 */ /* 0x080fe20000010041 */
[----:B------:R-:W-:Y:S01]  /*6280*/  SHF.L.U32 R69, R179, 0x4, RZ ;  /* 0x00000004b3457819 */ /* 0x000fe200000006ff */
[----:B------:R-:W-:-:S02]  /*6290*/  FFMA.FTZ R4, R43, R65, -0.16845393180847167969 ;  /* 0xbe2c7f302b047423 */ /* 0x000fc40000010041 */
[----:B------:R-:W-:Y:S02]  /*62a0*/  FFMA.FTZ R5, R46, R5, 0.1716887056827545166 ;  /* 0x3e2fcf2a2e057423 */ /* 0x000fe40000010005 */
[C---:B------:R-:W-:Y:S02]  /*62b0*/  FFMA.FTZ R4, R43.reuse, R4, 0.1716887056827545166 ;  /* 0x3e2fcf2a2b047423 */ /* 0x040fe40000010004 */
[----:B------:R-:W-:Y:S02]  /*62c0*/  FFMA.FTZ R7, R48, R65, -0.16845393180847167969 ;  /* 0xbe2c7f3030077423 */ /* 0x000fe40000010041 */
[----:B------:R-:W-:Y:S02]  /*62d0*/  FFMA.FTZ R5, R46, R5, -0.17900948226451873779 ;  /* 0xbe374e432e057423 */ /* 0x000fe40000010005 */
[----:B------:R-:W-:Y:S02]  /*62e0*/  FFMA.FTZ R4, R43, R4, -0.17900948226451873779 ;  /* 0xbe374e432b047423 */ /* 0x000fe40000010004 */
[----:B------:R-:W-:Y:S01]  /*62f0*/  FFMA.FTZ R7, R48, R7, 0.1716887056827545166 ;  /* 0x3e2fcf2a30077423 */ /* 0x000fe20000010007 */
[----:B------:R-:W0:Y:S01]  /*6300*/  LDS.128 R20, [R40] ;  /* 0x0000000028147984 */ /* 0x000e220000000c00 */
[----:B------:R-:W-:-:S02]  /*6310*/  FFMA.FTZ R5, R46, R5, 0.20512372255325317383 ;  /* 0x3e520bf42e057423 */ /* 0x000fc40000010005 */
[----:B------:R-:W-:Y:S01]  /*6320*/  FFMA.FTZ R4, R43, R4, 0.20512372255325317383 ;  /* 0x3e520bf42b047423 */ /* 0x000fe20000010004 */
[----:B------:R-:W1:Y:S01]  /*6330*/  LDS.128 R16, [R123] ;  /* 0x000000007b107984 */ /* 0x000e620000000c00 */
[----:B------:R-:W-:Y:S02]  /*6340*/  FFMA.FTZ R7, R48, R7, -0.17900948226451873779 ;  /* 0xbe374e4330077423 */ /* 0x000fe40000010007 */
[----:B------:R-:W-:Y:S01]  /*6350*/  FFMA.FTZ R42, R41, R42, -0.24046532809734344482 ;  /* 0xbe763c8b292a7423 */ /* 0x000fe2000001002a */
[----:B------:R-:W2:Y:S01]  /*6360*/  LDS.128 R12, [R122] ;  /* 0x000000007a0c7984 */ /* 0x000ea20000000c00 */
[----:B------:R-:W-:Y:S02]  /*6370*/  FFMA.FTZ R5, R46, R5, -0.24046532809734344482 ;  /* 0xbe763c8b2e057423 */ /* 0x000fe40000010005 */
[----:B------:R-:W-:Y:S02]  /*6380*/  FFMA.FTZ R4, R43, R4, -0.24046532809734344482 ;  /* 0xbe763c8b2b047423 */ /* 0x000fe40000010004 */
[----:B------:R-:W-:-:S02]  /*6390*/  FFMA.FTZ R7, R48, R7, 0.20512372255325317383 ;  /* 0x3e520bf430077423 */ /* 0x000fc40000010007 */
[----:B------:R-:W-:Y:S02]  /*63a0*/  FFMA.FTZ R42, R41, R42, 0.28857114911079406738 ;  /* 0x3e93bf99292a7423 */ /* 0x000fe4000001002a */
[----:B------:R-:W-:Y:S02]  /*63b0*/  FFMA.FTZ R5, R46, R5, 0.28857114911079406738 ;  /* 0x3e93bf992e057423 */ /* 0x000fe40000010005 */
[----:B------:R-:W-:Y:S02]  /*63c0*/  FFMA.FTZ R4, R43, R4, 0.28857114911079406738 ;  /* 0x3e93bf992b047423 */ /* 0x000fe40000010004 */
[----:B------:R-:W-:Y:S02]  /*63d0*/  FFMA.FTZ R7, R48, R7, -0.24046532809734344482 ;  /* 0xbe763c8b30077423 */ /* 0x000fe40000010007 */
[----:B------:R-:W-:Y:S02]  /*63e0*/  FFMA.FTZ R42, R41, R42, -0.36067417263984680176 ;  /* 0xbeb8aa49292a7423 */ /* 0x000fe4000001002a */
[----:B------:R-:W-:-:S02]  /*63f0*/  FFMA.FTZ R5, R46, R5, -0.36067417263984680176 ;  /* 0xbeb8aa492e057423 */ /* 0x000fc40000010005 */
[----:B------:R-:W-:Y:S02]  /*6400*/  FFMA.FTZ R4, R43, R4, -0.36067417263984680176 ;  /* 0xbeb8aa492b047423 */ /* 0x000fe40000010004 */
[----:B------:R-:W-:Y:S02]  /*6410*/  FFMA.FTZ R7, R48, R7, 0.28857114911079406738 ;  /* 0x3e93bf9930077423 */ /* 0x000fe40000010007 */
[----:B------:R-:W-:Y:S02]  /*6420*/  FFMA.FTZ R42, R41, R42, 0.48089820146560668945 ;  /* 0x3ef6384a292a7423 */ /* 0x000fe4000001002a */
[----:B------:R-:W-:Y:S02]  /*6430*/  FFMA.FTZ R5, R46, R5, 0.48089820146560668945 ;  /* 0x3ef6384a2e057423 */ /* 0x000fe40000010005 */
[----:B------:R-:W-:Y:S02]  /*6440*/  FFMA.FTZ R4, R43, R4, 0.48089820146560668945 ;  /* 0x3ef6384a2b047423 */ /* 0x000fe40000010004 */
[----:B------:R-:W-:-:S02]  /*6450*/  FFMA.FTZ R7, R48, R7, -0.36067417263984680176 ;  /* 0xbeb8aa4930077423 */ /* 0x000fc40000010007 */
[----:B------:R-:W-:Y:S01]  /*6460*/  FFMA.FTZ R42, R41, R42, -0.72134751081466674805 ;  /* 0xbf38aa3b292a7423 */ /* 0x000fe2000001002a */
[----:B0-----:R-:W-:Y:S01]  /*6470*/  PRMT R138, R20, 0x7632, R138 ;  /* 0x00007632148a7816 */ /* 0x001fe2000000008a */
[----:B------:R-:W-:Y:S02]  /*6480*/  FFMA.FTZ R5, R46, R5, -0.72134751081466674805 ;  /* 0xbf38aa3b2e057423 */ /* 0x000fe40000010005 */
[----:B------:R-:W-:Y:S02]  /*6490*/  FFMA.FTZ R4, R43, R4, -0.72134751081466674805 ;  /* 0xbf38aa3b2b047423 */ /* 0x000fe40000010004 */
[----:B------:R-:W-:Y:S02]  /*64a0*/  FFMA.FTZ R7, R48, R7, 0.48089820146560668945 ;  /* 0x3ef6384a30077423 */ /* 0x000fe40000010007 */
[----:B------:R-:W-:Y:S02]  /*64b0*/  FMUL R42, R41, R42 ;  /* 0x0000002a292a7220 */ /* 0x000fe40000400000 */
[----:B------:R-:W-:-:S02]  /*64c0*/  FMUL R5, R46, R5 ;  /* 0x000000052e057220 */ /* 0x000fc40000400000 */
[----:B------:R-:W-:Y:S02]  /*64d0*/  FMUL R4, R43, R4 ;  /* 0x000000042b047220 */ /* 0x000fe40000400000 */
[----:B------:R-:W-:Y:S02]  /*64e0*/  FFMA.FTZ R7, R48, R7, -0.72134751081466674805 ;  /* 0xbf38aa3b30077423 */ /* 0x000fe40000010007 */
[----:B------:R-:W-:Y:S02]  /*64f0*/  FMUL R42, R41, R42 ;  /* 0x0000002a292a7220 */ /* 0x000fe40000400000 */
[----:B------:R-:W-:Y:S02]  /*6500*/  FMUL R5, R46, R5 ;  /* 0x000000052e057220 */ /* 0x000fe40000400000 */
[----:B------:R-:W-:Y:S02]  /*6510*/  FMUL R4, R43, R4 ;  /* 0x000000042b047220 */ /* 0x000fe40000400000 */
[----:B------:R-:W-:-:S02]  /*6520*/  FMUL R7, R48, R7 ;  /* 0x0000000730077220 */ /* 0x000fc40000400000 */
[----:B------:R-:W-:Y:S02]  /*6530*/  FFMA.FTZ R41, R41, 1.4426950216293334961, R42 ;  /* 0x3fb8aa3b29297823 */ /* 0x000fe4000001002a */
[----:B------:R-:W-:Y:S02]  /*6540*/  FFMA.FTZ R46, R46, 1.4426950216293334961, R5 ;  /* 0x3fb8aa3b2e2e7823 */ /* 0x000fe40000010005 */
[----:B------:R-:W-:Y:S02]  /*6550*/  FFMA.FTZ R4, R43, 1.4426950216293334961, R4 ;  /* 0x3fb8aa3b2b047823 */ /* 0x000fe40000010004 */
[----:B------:R-:W-:Y:S02]  /*6560*/  @P0 IMAD.MOV.U32 R5, RZ, RZ, 0x7f800000 ;  /* 0x7f800000ff050424 */ /* 0x000fe400078e00ff */
[----:B------:R-:W-:Y:S02]  /*6570*/  FMUL R7, R48, R7 ;  /* 0x0000000730077220 */ /* 0x000fe40000400000 */
[----:B------:R-:W-:Y:S01]  /*6580*/  FADD R44, R44, R41 ;  /* 0x000000292c2c7221 */ /* 0x000fe20000000000 */
[----:B------:R-:W-:Y:S01]  /*6590*/  LOP3.LUT R41, R40, 0x60, RZ, 0x3c, !PT ;  /* 0x0000006028297812 */ /* 0x000fe200078e3cff */
[----:B------:R-:W-:-:S02]  /*65a0*/  FADD R45, R45, R46 ;  /* 0x0000002e2d2d7221 */ /* 0x000fc40000000000 */
[----:B------:R-:W-:Y:S01]  /*65b0*/  FADD R46, R47, R4 ;  /* 0x000000042f2e7221 */ /* 0x000fe20000000000 */
[----:B------:R-:W-:Y:S01]  /*65c0*/  @P1 MOV R4, 0x7f800000 ;  /* 0x7f80000000041802 */ /* 0x000fe20000000f00 */
[----:B------:R-:W-:Y:S01]  /*65d0*/  @P0 FFMA.FTZ R44, R24, R5, +INF ;  /* 0x7f800000182c0423 */ /* 0x000fe20000010005 */
[----:B------:R-:W-:Y:S01]  /*65e0*/  @P5 MOV R5, 0x7f800000 ;  /* 0x7f80000000055802 */ /* 0x000fe20000000f00 */
[----:B------:R-:W-:Y:S01]  /*65f0*/  FFMA.FTZ R48, R48, 1.4426950216293334961, R7 ;  /* 0x3fb8aa3b30307823 */ /* 0x000fe20000010007 */
[----:B------:R-:W-:Y:S01]  /*6600*/  FSETP.NEU.AND P0, PT, R35, RZ, PT ;  /* 0x000000ff2300720b */ /* 0x000fe20003f0d000 */
[----:B------:R-:W-:Y:S01]  /*6610*/  @P1 FFMA.FTZ R45, R25, R4, +INF ;  /* 0x7f800000192d1423 */ /* 0x000fe20000010004 */
[----:B------:R-:W-:Y:S01]  /*6620*/  FSETP.NEU.AND P1, PT, R26, RZ, PT ;  /* 0x000000ff1a00720b */ /* 0x000fe20003f2d000 */
[----:B------:R-:W-:Y:S01]  /*6630*/  FADD R47, R49, R48 ;  /* 0x00000030312f7221 */ /* 0x000fe20000000000 */
[----:B------:R-:W-:Y:S01]  /*6640*/  F2FP.PACK_AB R25, R36, R37 ;  /* 0x000000252419723e */ /* 0x000fe200000000ff */
[----:B------:R-:W-:Y:S01]  /*6650*/  @P5 FFMA.FTZ R46, R26, R5, +INF ;  /* 0x7f8000001a2e5423 */ /* 0x000fe20000010005 */
[----:B------:R-:W-:Y:S01]  /*6660*/  F2FP.PACK_AB R26, R33, R34 ;  /* 0x00000022211a723e */ /* 0x000fe200000000ff */
[----:B------:R-:W-:Y:S01]  /*6670*/  @P4 FFMA.FTZ R47, R35, R6, +INF ;  /* 0x7f800000232f4423 */ /* 0x000fe20000010006 */
[C---:B------:R-:W-:Y:S01]  /*6680*/  SHF.L.U32 R35, R179.reuse, 0x1, RZ ;  /* 0x00000001b3237819 */ /* 0x040fe200000006ff */
[----:B------:R-:W0:Y:S01]  /*6690*/  LDS.128 R4, [R41] ;  /* 0x0000000029047984 */ /* 0x000e220000000c00 */
[C---:B------:R-:W-:Y:S01]  /*66a0*/  IMAD R49, R179.reuse, 0x6, RZ ;  /* 0x00000006b3317824 */ /* 0x040fe200078e02ff */
[CC--:B------:R-:W-:Y:S01]  /*66b0*/  LEA R34, P5, R179.reuse, R8.reuse, 0x2 ;  /* 0x00000008b3227211 */ /* 0x0c0fe200078a10ff */
[----:B------:R-:W-:Y:S01]  /*66c0*/  IMAD R37, R179, 0x3, RZ ;  /* 0x00000003b3257824 */ /* 0x000fe200078e02ff */
[----:B------:R-:W-:Y:S01]  /*66d0*/  BAR.SYNC.DEFER_BLOCKING 0x0 ;  /* 0x0000000000007b1d */ /* 0x000fe20000010000 */
[-C--:B------:R-:W-:Y:S01]  /*66e0*/  IADD3 R32, P4, R35, R8.reuse, RZ ;  /* 0x0000000823207210 */ /* 0x080fe20007f9e0ff */
[----:B------:R-:W-:Y:S01]  /*66f0*/  IMAD R43, R179, 0x5, RZ ;  /* 0x00000005b32b7824 */ /* 0x000fe200078e02ff */
[-C--:B------:R-:W-:Y:S01]  /*6700*/  IADD3 R36, P6, R49, R8.reuse, RZ ;  /* 0x0000000831247210 */ /* 0x080fe20007fde0ff */
[C---:B------:R-:W-:Y:S01]  /*6710*/  IMAD R65, R179.reuse, 0xe, RZ ;  /* 0x0000000eb3417824 */ /* 0x040fe200078e02ff */
[----:B------:R-:W-:Y:S01]  /*6720*/  F2FP.PACK_AB R24, R38, R39 ;  /* 0x000000272618723e */ /* 0x000fe200000000ff */
[C---:B------:R-:W-:Y:S01]  /*6730*/  IMAD.SHL.U32 R39, R179.reuse, 0x4, RZ ;  /* 0x00000004b3277824 */ /* 0x040fe200078e00ff */
[CC--:B------:R-:W-:Y:S01]  /*6740*/  LEA.HI.X.SX32 R33, R179.reuse, R9.reuse, 0x1, P4 ;  /* 0x00000009b3217211 */ /* 0x0c0fe200020f0eff */
[C---:B------:R-:W-:Y:S01]  /*6750*/  IMAD R79, R179.reuse, 0x14, RZ ;  /* 0x00000014b34f7824 */ /* 0x040fe200078e02ff */
[CC--:B------:R-:W-:Y:S01]  /*6760*/  LEA R38, P4, R179.reuse, R8.reuse, 0x3 ;  /* 0x00000008b3267211 */ /* 0x0c0fe200078818ff */
[----:B------:R-:W-:Y:S01]  /*6770*/  IMAD R87, R179, 0x16, RZ ;  /* 0x00000016b3577824 */ /* 0x000fe200078e02ff */
[-C--:B------:R-:W-:Y:S01]  /*6780*/  LEA.HI.X.SX32 R35, R35, R9.reuse, 0x1, P5 ;  /* 0x0000000923237211 */ /* 0x080fe200028f0eff */
[----:B------:R-:W-:Y:S01]  /*6790*/  IMAD R91, R179, 0x18, RZ ;  /* 0x00000018b35b7824 */ /* 0x000fe200078e02ff */
[-C--:B------:R-:W-:Y:S01]  /*67a0*/  LEA.HI.X.SX32 R37, R37, R9.reuse, 0x1, P6 ;  /* 0x0000000925257211 */ /* 0x080fe200030f0eff */
[----:B------:R-:W-:Y:S01]  /*67b0*/  IMAD R95, R179, 0x1a, RZ ;  /* 0x0000001ab35f7824 */ /* 0x000fe200078e02ff */
[-C--:B------:R-:W-:Y:S01]  /*67c0*/  LEA.HI.X.SX32 R39, R39, R9.reuse, 0x1, P4 ;  /* 0x0000000927277211 */ /* 0x080fe200020f0eff */
[----:B------:R-:W-:Y:S01]  /*67d0*/  IMAD R99, R179, 0x1c, RZ ;  /* 0x0000001cb3637824 */ /* 0x000fe200078e02ff */
[----:B------:R-:W-:Y:S01]  /*67e0*/  IADD3 R50, P4, R65, R8, RZ ;  /* 0x0000000841327210 */ /* 0x000fe20007f9e0ff */
[C---:B------:R-:W-:Y:S01]  /*67f0*/  IMAD R103, R179.reuse, 0x1e, RZ ;  /* 0x0000001eb3677824 */ /* 0x040fe200078e02ff */
[----:B------:R-:W-:Y:S01]  /*6800*/  FSEL R44, R44, -INF , P3 ;  /* 0xff8000002c2c7808 */ /* 0x000fe20001800000 */
[----:B------:R-:W-:Y:S01]  /*6810*/  IMAD R67, R179, 0xf, RZ ;  /* 0x0000000fb3437824 */ /* 0x000fe200078e02ff */
[----:B------:R-:W-:Y:S01]  /*6820*/  LEA.HI.X.SX32 R51, R51, R9, 0x1, P4 ;  /* 0x0000000933337211 */ /* 0x000fe200020f0eff */
[----:B------:R-:W-:Y:S01]  /*6830*/  IMAD R111, R179, 0x22, RZ ;  /* 0x00000022b36f7824 */ /* 0x000fe200078e02ff */
[----:B------:R-:W-:Y:S01]  /*6840*/  FSEL R45, R45, -INF , P2 ;  /* 0xff8000002d2d7808 */ /* 0x000fe20001000000 */
[----:B------:R3:W-:Y:S01]  /*6850*/  STS.128 [R11+0x80], R60 ;  /* 0x0000803c0b007388 */ /* 0x0007e20000000c00 */
[C---:B------:R-:W-:Y:S01]  /*6860*/  IMAD R115, R179.reuse, 0x24, RZ ;  /* 0x00000024b3737824 */ /* 0x040fe200078e02ff */
[----:B------:R-:W-:Y:S01]  /*6870*/  FSEL R46, R46, -INF , P1 ;  /* 0xff8000002e2e7808 */ /* 0x000fe20000800000 */
[C---:B------:R-:W-:Y:S01]  /*6880*/  IMAD R73, R179.reuse, 0x11, RZ ;  /* 0x00000011b3497824 */ /* 0x040fe200078e02ff */
[----:B------:R4:W-:Y:S01]  /*6890*/  STS.128 [R11+0x400], R56 ;  /* 0x000400380b007388 */ /* 0x0009e20000000c00 */
[----:B------:R-:W-:Y:S01]  /*68a0*/  IMAD R119, R179, 0x26, RZ ;  /* 0x00000026b3777824 */ /* 0x000fe200078e02ff */
[----:B------:R-:W-:Y:S01]  /*68b0*/  FSEL R47, R47, -INF , P0 ;  /* 0xff8000002f2f7808 */ /* 0x000fe20000000000 */
[C---:B------:R-:W-:Y:S01]  /*68c0*/  IMAD R125, R179.reuse, 0x28, RZ ;  /* 0x00000028b37d7824 */ /* 0x040fe200078e02ff */
[----:B------:R5:W-:Y:S01]  /*68d0*/  STS.128 [R11], R80 ;  /* 0x000000500b007388 */ /* 0x000be20000000c00 */
[----:B------:R-:W-:-:S02]  /*68e0*/  IMAD R129, R179, 0x2a, RZ ;  /* 0x0000002ab3817824 */ /* 0x000fc400078e02ff */
[C---:B------:R-:W-:Y:S01]  /*68f0*/  IMAD R77, R179.reuse, 0x13, RZ ;  /* 0x00000013b34d7824 */ /* 0x040fe200078e02ff */
[----:B------:R-:W-:Y:S01]  /*6900*/  STS.128 [R11+0x480], R24 ;  /* 0x000480180b007388 */ /* 0x000fe20000000c00 */
[C---:B------:R-:W-:Y:S02]  /*6910*/  IMAD R85, R179.reuse, 0x15, RZ ;  /* 0x00000015b3557824 */ /* 0x040fe400078e02ff */
[C---:B------:R-:W-:Y:S01]  /*6920*/  IMAD R133, R179.reuse, 0x2c, RZ ;  /* 0x0000002cb3857824 */ /* 0x040fe200078e02ff */
[----:B------:R-:W-:Y:S01]  /*6930*/  BAR.SYNC.DEFER_BLOCKING 0x0 ;  /* 0x0000000000007b1d */ /* 0x000fe20000010000 */
[C---:B---3--:R-:W-:Y:S02]  /*6940*/  IMAD R61, R179.reuse, 0xc, RZ ;  /* 0x0000000cb33d7824 */ /* 0x048fe400078e02ff */
[----:B------:R-:W-:Y:S01]  /*6950*/  IMAD R63, R179, 0xd, RZ ;  /* 0x0000000db33f7824 */ /* 0x000fe200078e02ff */
[-C--:B----4-:R-:W-:Y:S01]  /*6960*/  IADD3 R56, P4, R79, R8.reuse, RZ ;  /* 0x000000084f387210 */ /* 0x090fe20007f9e0ff */
[----:B------:R-:W-:Y:S01]  /*6970*/  IMAD R57, R179, 0xa, RZ ;  /* 0x0000000ab3397824 */ /* 0x000fe200078e02ff */
[----:B------:R-:W-:Y:S01]  /*6980*/  IADD3 R48, P6, R61, R8, RZ ;  /* 0x000000083d307210 */ /* 0x000fe20007fde0ff */
[----:B------:R-:W-:-:S02]  /*6990*/  IMAD R59, R179, 0xb, RZ ;  /* 0x0000000bb33b7824 */ /* 0x000fc400078e02ff */
[----:B------:R-:W-:Y:S01]  /*69a0*/  IMAD R147, R179, 0x2e, RZ ;  /* 0x0000002eb3937824 */ /* 0x000fe200078e02ff */
[-C--:B------:R-:W-:Y:S01]  /*69b0*/  IADD3 R42, P5, R57, R8.reuse, RZ ;  /* 0x00000008392a7210 */ /* 0x080fe20007fbe0ff */
        /* <DEDUP_REMOVED lines=30> */
[C---:B------:R-:W-:Y:S01]  /*6ba0*/  IMAD R183, R179.reuse, 0x44, RZ ;  /* 0x00000044b3b77824 */ /* 0x040fe200078e02ff */
[CC--:B-----5:R-:W-:Y:S01]  /*6bb0*/  LEA R80, P4, R179.reuse, R8.reuse, 0x5 ;  /* 0x00000008b3507211 */ /* 0x0e0fe200078828ff */
        /* <DEDUP_REMOVED lines=88> */
[----:B------:R3:W-:Y:S01]  /*7140*/  STG.E.U16 [R8.64], R20 ;  /* 0x0000001408007986 */ /* 0x0007e2000c101506 */
[-C--:B------:R-:W-:Y:S01]  /*7150*/  IADD3 R112, P5, R191, R8.reuse, RZ ;  /* 0x00000008bf707210 */ /* 0x080fe20007fbe0ff */
[----:B------:R-:W-:Y:S01]  /*7160*/  FFMA R44, R44, 0.69314718246459960938, R31 ;  /* 0x3f3172182c2c7823 */ /* 0x000fe2000000001f */
[-C--:B------:R-:W-:Y:S01]  /*7170*/  IADD3 R114, P6, R193, R8.reuse, RZ ;  /* 0x00000008c1727210 */ /* 0x080fe20007fde0ff */
[----:B------:R-:W-:Y:S01]  /*7180*/  STG.E.U16 [R32.64], R138 ;  /* 0x0000008a20007986 */ /* 0x000fe2000c101506 */
[-C--:B------:R-:W-:Y:S01]  /*7190*/  LEA.HI.X.SX32 R111, R117, R9.reuse, 0x1, P4 ;  /* 0x00000009756f7211 */ /* 0x080fe200020f0eff */
[----:B------:R-:W-:Y:S01]  /*71a0*/  FFMA R45, R45, 0.69314718246459960938, R30 ;  /* 0x3f3172182d2d7823 */ /* 0x000fe2000000001e */
[-C--:B------:R-:W-:Y:S01]  /*71b0*/  IADD3 R116, P4, R195, R8.reuse, RZ ;  /* 0x00000008c3747210 */ /* 0x080fe20007f9e0ff */
[----:B-1----:R-:W-:Y:S01]  /*71c0*/  STG.E.U16 [R34.64], R16 ;  /* 0x0000001022007986 */ /* 0x002fe2000c101506 */
[-C--:B------:R-:W-:Y:S01]  /*71d0*/  LEA.HI.X.SX32 R113, R119, R9.reuse, 0x1, P5 ;  /* 0x0000000977717211 */ /* 0x080fe200028f0eff */
[----:B------:R-:W-:Y:S01]  /*71e0*/  FFMA R46, R46, 0.69314718246459960938, R29 ;  /* 0x3f3172182e2e7823 */ /* 0x000fe2000000001d */
[----:B------:R-:W-:Y:S01]  /*71f0*/  LEA.HI.X.SX32 R115, R121, R9, 0x1, P6 ;  /* 0x0000000979737211 */ /* 0x000fe200030f0eff */
[----:B------:R-:W1:Y:S01]  /*7200*/  LDS.128 R32, [R123] ;  /* 0x000000007b207984 */ /* 0x000e620000000c00 */
[-C--:B------:R-:W-:Y:S01]  /*7210*/  IADD3 R118, P5, R197, R8.reuse, RZ ;  /* 0x00000008c5767210 */ /* 0x080fe20007fbe0ff */
[----:B------:R-:W-:Y:S01]  /*7220*/  FFMA R47, R47, 0.69314718246459960938, R28 ;  /* 0x3f3172182f2f7823 */ /* 0x000fe2000000001c */
[----:B------:R-:W-:-:S02]  /*7230*/  IADD3 R120, P6, R199, R8, RZ ;  /* 0x00000008c7787210 */ /* 0x000fc40007fde0ff */
[-C--:B------:R-:W-:Y:S02]  /*7240*/  LEA.HI.X.SX32 R117, R125, R9.reuse, 0x1, P4 ;  /* 0x000000097d757211 */ /* 0x080fe400020f0eff */
[-C--:B------:R-:W-:Y:S02]  /*7250*/  IADD3 R124, P4, R201, R8.reuse, RZ ;  /* 0x00000008c97c7210 */ /* 0x080fe40007f9e0ff */
[-C--:B------:R-:W-:Y:S02]  /*7260*/  LEA.HI.X.SX32 R119, R127, R9.reuse, 0x1, P5 ;  /* 0x000000097f777211 */ /* 0x080fe400028f0eff */
[----:B------:R-:W-:Y:S02]  /*7270*/  LEA.HI.X.SX32 R121, R129, R9, 0x1, P6 ;  /* 0x0000000981797211 */ /* 0x000fe400030f0eff */
[-C--:B------:R-:W-:Y:S02]  /*7280*/  IADD3 R126, P5, R203, R8.reuse, RZ ;  /* 0x00000008cb7e7210 */ /* 0x080fe40007fbe0ff */
        /* <DEDUP_REMOVED lines=38> */
[-C--:B------:R-:W-:Y:S02]  /*74f0*/  LEA.HI.X.SX32 R137, R139, R9.reuse, 0x1, P5 ;  /* 0x000000098b897211 */ /* 0x080fe400028f0eff */
[----:B------:R-:W-:Y:S02]  /*7500*/  LEA.HI.X.SX32 R135, R135, R9, 0x1, P6 ;  /* 0x0000000987877211 */ /* 0x000fe400030f0eff */
[----:B---3--:R-:W-:Y:S02]  /*7510*/  PRMT R9, R16, 0x7632, R9 ;  /* 0x0000763210097816 */ /* 0x008fe40000000009 */
[----:B--2---:R-:W-:Y:S02]  /*7520*/  PRMT R11, R12, 0x7632, R11 ;  /* 0x000076320c0b7816 */ /* 0x004fe4000000000b */
[----:B0-----:R-:W-:Y:S01]  /*7530*/  PRMT R25, R4, 0x7632, R25 ;  /* 0x0000763204197816 */ /* 0x001fe20000000019 */
[----:B------:R0:W-:Y:S01]  /*7540*/  STG.E.U16 [R36.64], R9 ;  /* 0x0000000924007986 */ /* 0x0001e2000c101506 */
[----:B------:R-:W-:-:S02]  /*7550*/  PRMT R27, R21, 0x7632, R27 ;  /* 0x00007632151b7816 */ /* 0x000fc4000000001b */
[----:B------:R-:W-:Y:S01]  /*7560*/  PRMT R8, R17, 0x7632, R8 ;  /* 0x0000763211087816 */ /* 0x000fe20000000008 */
[----:B------:R-:W-:Y:S04]  /*7570*/  STG.E.U16 [R38.64], R12 ;  /* 0x0000000c26007986 */ /* 0x000fe8000c101506 */
[----:B------:R2:W-:Y:S04]  /*7580*/  STG.E.U16 [R42.64], R11 ;  /* 0x0000000b2a007986 */ /* 0x0005e8000c101506 */
[----:B------:R3:W-:Y:S01]  /*7590*/  STG.E.U16 [R48.64], R4 ;  /* 0x0000000430007986 */ /* 0x0007e2000c101506 */
[----:B0-----:R-:W-:-:S03]  /*75a0*/  PRMT R9, R13, 0x7632, R9 ;  /* 0x000076320d097816 */ /* 0x001fc60000000009 */
[----:B------:R-:W-:Y:S04]  /*75b0*/  STG.E.U16 [R50.64], R25 ;  /* 0x0000001932007986 */ /* 0x000fe8000c101506 */
[----:B------:R1:W-:Y:S01]  /*75c0*/  STG.E.U16 [R52.64], R21 ;  /* 0x0000001534007986 */ /* 0x0003e2000c101506 */
[----:B--2---:R-:W-:-:S03]  /*75d0*/  PRMT R11, R5, 0x7632, R11 ;  /* 0x00007632050b7816 */ /* 0x004fc6000000000b */
[----:B------:R-:W-:Y:S01]  /*75e0*/  STG.E.U16 [R54.64], R27 ;  /* 0x0000001b36007986 */ /* 0x000fe2000c101506 */
[----:B---3--:R-:W-:Y:S02]  /*75f0*/  PRMT R4, R22, 0x7632, R4 ;  /* 0x0000763216047816 */ /* 0x008fe40000000004 */
[----:B------:R-:W-:Y:S01]  /*7600*/  PRMT R49, R7, 0x7632, R49 ;  /* 0x0000763207317816 */ /* 0x000fe20000000031 */
[----:B------:R-:W0:Y:S04]  /*7610*/  LDS.128 R24, [R40] ;  /* 0x0000000028187984 */ /* 0x000e280000000c00 */
[----:B------:R-:W2:Y:S01]  /*7620*/  LDS.128 R36, [R122] ;  /* 0x000000007a247984 */ /* 0x000ea20000000c00 */
[----:B-1----:R-:W-:-:S03]  /*7630*/  PRMT R53, R32, 0x7632, R53 ;  /* 0x0000763220357816 */ /* 0x002fc60000000035 */
[----:B------:R-:W1:Y:S04]  /*7640*/  LDS.128 R40, [R41] ;  /* 0x0000000029287984 */ /* 0x000e680000000c00 */
[----:B------:R-:W-:Y:S04]  /*7650*/  STG.E.U16 [R56.64], R17 ;  /* 0x0000001138007986 */ /* 0x000fe8000c101506 */
[----:B------:R3:W-:Y:S04]  /*7660*/  STG.E.U16 [R58.64], R8 ;  /* 0x000000083a007986 */ /* 0x0007e8000c101506 */
[----:B------:R-:W-:Y:S04]  /*7670*/  STG.E.U16 [R60.64], R13 ;  /* 0x0000000d3c007986 */ /* 0x000fe8000c101506 */
[----:B------:R4:W-:Y:S04]  /*7680*/  STG.E.U16 [R62.64], R9 ;  /* 0x000000093e007986 */ /* 0x0009e8000c101506 */
[----:B------:R5:W-:Y:S01]  /*7690*/  STG.E.U16 [R64.64], R5 ;  /* 0x0000000540007986 */ /* 0x000be2000c101506 */
[----:B---3--:R-:W-:-:S03]  /*76a0*/  PRMT R8, R18, 0x7632, R8 ;  /* 0x0000763212087816 */ /* 0x008fc60000000008 */
[----:B------:R3:W-:Y:S04]  /*76b0*/  STG.E.U16 [R70.64], R11 ;  /* 0x0000000b46007986 */ /* 0x0007e8000c101506 */
[----:B------:R-:W-:Y:S01]  /*76c0*/  STG.E.U16 [R80.64], R22 ;  /* 0x0000001650007986 */ /* 0x000fe2000c101506 */
[----:B----4-:R-:W-:Y:S02]  /*76d0*/  PRMT R9, R14, 0x7632, R9 ;  /* 0x000076320e097816 */ /* 0x010fe40000000009 */
[----:B------:R-:W-:Y:S01]  /*76e0*/  PRMT R62, R33, 0x7632, R62 ;  /* 0x00007632213e7816 */ /* 0x000fe2000000003e */
[----:B------:R4:W-:Y:S01]  /*76f0*/  STG.E.U16 [R72.64], R4 ;  /* 0x0000000448007986 */ /* 0x0009e2000c101506 */
[----:B-----5:R-:W-:Y:S02]  /*7700*/  PRMT R5, R6, 0x7632, R5 ;  /* 0x0000763206057816 */ /* 0x020fe40000000005 */
[----:B0-----:R-:W-:Y:S01]  /*7710*/  PRMT R51, R24, 0x7632, R51 ;  /* 0x0000763218337816 */ /* 0x001fe20000000033 */
[----:B------:R-:W-:Y:S01]  /*7720*/  STG.E.U16 [R82.64], R18 ;  /* 0x0000001252007986 */ /* 0x000fe2000c101506 */
[----:B---3--:R-:W-:-:S02]  /*7730*/  PRMT R11, R15, 0x7632, R11 ;  /* 0x000076320f0b7816 */ /* 0x008fc4000000000b */
[----:B--2---:R-:W-:Y:S01]  /*7740*/  PRMT R55, R36, 0x7632, R55 ;  /* 0x0000763224377816 */ /* 0x004fe20000000037 */
[----:B------:R0:W-:Y:S01]  /*7750*/  STG.E.U16 [R74.64], R8 ;  /* 0x000000084a007986 */ /* 0x0001e2000c101506 */
[----:B-1----:R-:W-:Y:S02]  /*7760*/  PRMT R57, R40, 0x7632, R57 ;  /* 0x0000763228397816 */ /* 0x002fe40000000039 */
[----:B------:R-:W-:Y:S01]  /*7770*/  PRMT R59, R25, 0x7632, R59 ;  /* 0x00007632193b7816 */ /* 0x000fe2000000003b */
[----:B------:R1:W-:Y:S01]  /*7780*/  STG.E.U16 [R66.64], R14 ;  /* 0x0000000e42007986 */ /* 0x0003e2000c101506 */
[----:B----4-:R-:W-:Y:S02]  /*7790*/  PRMT R4, R23, 0x7632, R4 ;  /* 0x0000763217047816 */ /* 0x010fe40000000004 */
[----:B------:R-:W-:Y:S01]  /*77a0*/  PRMT R64, R37, 0x7632, R64 ;  /* 0x0000763225407816 */ /* 0x000fe20000000040 */
[----:B------:R-:W-:Y:S01]  /*77b0*/  STG.E.U16 [R76.64], R9 ;  /* 0x000000094c007986 */ /* 0x000fe2000c101506 */
[----:B------:R-:W-:-:S02]  /*77c0*/  PRMT R73, R26, 0x7632, R73 ;  /* 0x000076321a497816 */ /* 0x000fc40000000049 */
[----:B------:R-:W-:Y:S01]  /*77d0*/  PRMT R81, R38, 0x7632, R81 ;  /* 0x0000763226517816 */ /* 0x000fe20000000051 */
[----:B------:R2:W-:Y:S01]  /*77e0*/  STG.E.U16 [R68.64], R6 ;  /* 0x0000000644007986 */ /* 0x0005e2000c101506 */
[----:B0-----:R-:W-:Y:S02]  /*77f0*/  PRMT R8, R19, 0x7632, R8 ;  /* 0x0000763213087816 */ /* 0x001fe40000000008 */
[----:B------:R-:W-:Y:S01]  /*7800*/  PRMT R83, R42, 0x7632, R83 ;  /* 0x000076322a537816 */ /* 0x000fe20000000053 */
[----:B------:R0:W-:Y:S01]  /*7810*/  STG.E.U16 [R78.64], R5 ;  /* 0x000000054e007986 */ /* 0x0001e2000c101506 */
[----:B-1----:R-:W-:Y:S02]  /*7820*/  PRMT R66, R41, 0x7632, R66 ;  /* 0x0000763229427816 */ /* 0x002fe40000000042 */
[----:B------:R-:W-:Y:S01]  /*7830*/  PRMT R74, R35, 0x7632, R74 ;  /* 0x00007632234a7816 */ /* 0x000fe2000000004a */
[----:B------:R1:W-:Y:S01]  /*7840*/  STG.E.U16 [R84.64], R23 ;  /* 0x0000001754007986 */ /* 0x0003e2000c101506 */
[----:B------:R-:W-:-:S03]  /*7850*/  PRMT R72, R39, 0x7632, R72 ;  /* 0x0000763227487816 */ /* 0x000fc60000000048 */
[----:B------:R3:W-:Y:S01]  /*7860*/  STG.E.U16 [R86.64], R4 ;  /* 0x0000000456007986 */ /* 0x0007e2000c101506 */
[----:B--2---:R-:W-:Y:S01]  /*7870*/  PRMT R68, R43, 0x7632, R68 ;  /* 0x000076322b447816 */ /* 0x004fe20000000044 */
[C---:B------:R-:W-:Y:S02]  /*7880*/  IMAD.HI R6, R3.reuse, 0x4, RZ ;  /* 0x0000000403067827 */ /* 0x040fe400078e02ff */
[----:B------:R-:W-:Y:S01]  /*7890*/  STG.E.U16 [R88.64], R19 ;  /* 0x0000001358007986 */ /* 0x000fe2000c101506 */
[----:B0-----:R-:W-:Y:S02]  /*78a0*/  PRMT R79, R34, 0x7632, R79 ;  /* 0x00007632224f7816 */ /* 0x001fe4000000004f */
[----:B------:R-:W-:Y:S01]  /*78b0*/  SHF.L.U32 R5, R3, 0x2, RZ ;  /* 0x0000000203057819 */ /* 0x000fe200000006ff */
[----:B------:R-:W-:Y:S01]  /*78c0*/  STG.E.U16 [R90.64], R8 ;  /* 0x000000085a007986 */ /* 0x000fe2000c101506 */
[----:B-1----:R-:W-:Y:S01]  /*78d0*/  PRMT R85, R27, 0x7632, R85 ;  /* 0x000076321b557816 */ /* 0x002fe20000000055 */
[----:B------:R-:W-:-:S02]  /*78e0*/  IMAD.HI R3, R2, 0x4, RZ ;  /* 0x0000000402037827 */ /* 0x000fc400078e02ff */
[----:B------:R-:W-:Y:S01]  /*78f0*/  STG.E.U16 [R92.64], R15 ;  /* 0x0000000f5c007986 */ /* 0x000fe2000c101506 */
[----:B---3--:R-:W-:-:S03]  /*7900*/  SHF.L.U32 R4, R2, 0x2, RZ ;  /* 0x0000000202047819 */ /* 0x008fc600000006ff */
[----:B------:R-:W-:Y:S01]  /*7910*/  STG.E.U16 [R94.64], R11 ;  /* 0x0000000b5e007986 */ /* 0x000fe2000c101506 */
[----:B------:R-:W-:-:S03]  /*7920*/  IADD3 R2, P0, P1, R5, c[0x0][0x180], R4 ;  /* 0x0000600005027a10 */ /* 0x000fc6000791e004 */
[----:B------:R-:W-:Y:S01]  /*7930*/  STG.E.U16 [R96.64], R7 ;  /* 0x0000000760007986 */ /* 0x000fe2000c101506 */
[----:B------:R-:W-:-:S03]  /*7940*/  IADD3.X R3, R6, c[0x0][0x184], R3, P0, P1 ;  /* 0x0000610006037a10 */ /* 0x000fc600007e2403 */
[----:B------:R-:W-:Y:S04]  /*7950*/  STG.E.U16 [R98.64], R49 ;  /* 0x0000003162007986 */ /* 0x000fe8000c101506 */
        /* <DEDUP_REMOVED lines=32> */
[----:B------:R-:W-:Y:S06]  /*7b60*/  BAR.SYNC.DEFER_BLOCKING 0x0 ;  /* 0x0000000000007b1d */ /* 0x000fec0000010000 */
[----:B------:R-:W-:Y:S04]  /*7b70*/  STS.64 [R10], R44 ;  /* 0x0000002c0a007388 */ /* 0x000fe80000000a00 */
[----:B------:R-:W-:Y:S04]  /*7b80*/  STS.64 [R10+0x100], R46 ;  /* 0x0001002e0a007388 */ /* 0x000fe80000000a00 */
[----:B------:R-:W-:Y:S06]  /*7b90*/  BAR.SYNC.DEFER_BLOCKING 0x0 ;  /* 0x0000000000007b1d */ /* 0x000fec0000010000 */
[----:B------:R-:W0:Y:S04]  /*7ba0*/  LDS R7, [R0] ;  /* 0x0000000000077984 */ /* 0x000e280000000800 */
[----:B0-----:R-:W-:Y:S01]  /*7bb0*/  STG.E [R2.64], R7 ;  /* 0x0000000702007986 */ /* 0x001fe2000c101906 */
[----:B------:R-:W-:Y:S05]  /*7bc0*/  EXIT ;  /* 0x000000000000794d */ /* 0x000fea0003800000 */
.L_x_3:
[----:B------:R-:W-:-:S00]  /*7bd0*/  BRA `(.L_x_3) ;  /* 0xfffffff000007947 */ /* 0x000fc0000383ffff */
[----:B------:R-:W-:-:S00]  /*7be0*/  NOP ;  /* 0x0000000000007918 */ /* 0x000fc00000000000 */
        /* <DEDUP_REMOVED lines=9> */
.L_x_4:


//--------------------- .nv.global.init           --------------------------
	.section	.nv.global.init,"aw",@progbits
.nv.global.init:
	.type		_$_str,@object
	.size		_$_str,(.L_0 - _$_str)
_$_str:
        /*0000*/ 	.byte	0x5f, 0x5f, 0x43, 0x55, 0x44, 0x41, 0x5f, 0x46, 0x54, 0x5a, 0x00
.L_0:


//--------------------- .nv.shared.attn_fwd       --------------------------
	.section	.nv.shared.attn_fwd,"aw",@nobits
	.sectionflags	@""
	.align	16
